	.target	sm_90a

	.elftype	@"ET_EXEC"


//--------------------- .note.nv.tkinfo           --------------------------
	.section	.note.nv.tkinfo,"",@"SHT_NOTE"
	.sectionflags	@"SHF_NOTE_NV_TKINFO"
	.tkinfo
        /*0018*/ 	.word	0x00000002
        /*0030*/ 	.string	""
        /*0030*/ 	.string	"ptxas"
        /*0030*/ 	.string	"Cuda compilation tools, release 13.0, V13.0.88"
        /*0030*/ 	.string	"Build cuda_13.0.r13.0/compiler.36424714_0"
        /*0030*/ 	.string	"-arch sm_90a -m 64 "



//--------------------- .note.nv.cuinfo           --------------------------
	.section	.note.nv.cuinfo,"",@"SHT_NOTE"
	.sectionflags	@"SHF_NOTE_NV_CUINFO"
        /*0018*/ 	.short	0x0002
        /*001a*/ 	.short	0x005a
        /*001c*/ 	.short	0x0082
	.zero		2


//--------------------- .nv.info                  --------------------------
	.section	.nv.info,"",@"SHT_CUDA_INFO"
	.align	4


	//----- nvinfo : EIATTR_REGCOUNT
	.align		4
        /*0000*/ 	.byte	0x04, 0x2f
        /*0002*/ 	.short	(.L_15 - .L_14)
	.align		4
.L_14:
        /*0004*/ 	.word	index@(_ZN7cutlass13device_kernelINS_4gemm6kernel13GemmUniversalIN4cute5tupleIJiiiiEEENS1_10collective13CollectiveMmaINS1_34MainloopSm90TmaGmmaWarpSpecializedILi5ENS5_IJNS4_1CILi1EEENSA_ILi2EEESB_EEENS1_35KernelTmaWarpSpecializedCooperativeEEENS5_IJNSA_ILi128EEENSA_ILi256EEENSA_ILi32EEEEEENS_6half_tENS5_IJlSB_lEEESK_SL_NS4_8TiledMMAINS4_8MMA_AtomIJNS4_4SM904GMMA26MMA_64x256x16_F32F16F16_SSILNSP_5MajorE0ELSR_0ELNSP_7ScaleInE1ELSS_1EEEEEENS4_6LayoutINS5_IJSC_SB_SB_EEENS5_IJSB_NSA_ILi0EEESX_EEEEENS5_IJNS4_10UnderscoreES10_S10_EEEEENS4_23SM90_TMA_LOAD_MULTICASTENS4_14ComposedLayoutINS4_7SwizzleILi2ELi4ELi3EEENS4_18smem_ptr_flag_bitsILi16EEENSV_INS5_IJNSA_ILi8EEESI_EEENS5_IJSI_SB_EEEEEEEvNS4_8identityENS4_13SM90_TMA_LOADES1D_vS1E_EENS_8epilogue10collective6detail29Sm90TmaWarpSpecializedAdapterINS1I_15DefaultEpilogueISK_SL_SL_NS1H_6thread17LinearCombinationISK_Li1EffLNS1M_9ScaleType4KindE0ELNS_15FloatRoundStyleE2ESK_EENS1_15EpilogueDefaultEEEEEvvEEEEvNT_6ParamsE)
        /*0008*/ 	.word	0x000000a8


	//----- nvinfo : EIATTR_FRAME_SIZE
	.align		4
.L_15:
        /*000c*/ 	.byte	0x04, 0x11
        /*000e*/ 	.short	(.L_17 - .L_16)
	.align		4
.L_16:
        /*0010*/ 	.word	index@(_ZN7cutlass13device_kernelINS_4gemm6kernel13GemmUniversalIN4cute5tupleIJiiiiEEENS1_10collective13CollectiveMmaINS1_34MainloopSm90TmaGmmaWarpSpecializedILi5ENS5_IJNS4_1CILi1EEENSA_ILi2EEESB_EEENS1_35KernelTmaWarpSpecializedCooperativeEEENS5_IJNSA_ILi128EEENSA_ILi256EEENSA_ILi32EEEEEENS_6half_tENS5_IJlSB_lEEESK_SL_NS4_8TiledMMAINS4_8MMA_AtomIJNS4_4SM904GMMA26MMA_64x256x16_F32F16F16_SSILNSP_5MajorE0ELSR_0ELNSP_7ScaleInE1ELSS_1EEEEEENS4_6LayoutINS5_IJSC_SB_SB_EEENS5_IJSB_NSA_ILi0EEESX_EEEEENS5_IJNS4_10UnderscoreES10_S10_EEEEENS4_23SM90_TMA_LOAD_MULTICASTENS4_14ComposedLayoutINS4_7SwizzleILi2ELi4ELi3EEENS4_18smem_ptr_flag_bitsILi16EEENSV_INS5_IJNSA_ILi8EEESI_EEENS5_IJSI_SB_EEEEEEEvNS4_8identityENS4_13SM90_TMA_LOADES1D_vS1E_EENS_8epilogue10collective6detail29Sm90TmaWarpSpecializedAdapterINS1I_15DefaultEpilogueISK_SL_SL_NS1H_6thread17LinearCombinationISK_Li1EffLNS1M_9ScaleType4KindE0ELNS_15FloatRoundStyleE2ESK_EENS1_15EpilogueDefaultEEEEEvvEEEEvNT_6ParamsE)
        /*0014*/ 	.word	0x00000000


	//----- nvinfo : EIATTR_MIN_STACK_SIZE
	.align		4
.L_17:
        /*0018*/ 	.byte	0x04, 0x12
        /*001a*/ 	.short	(.L_19 - .L_18)
	.align		4
.L_18:
        /*001c*/ 	.word	index@(_ZN7cutlass13device_kernelINS_4gemm6kernel13GemmUniversalIN4cute5tupleIJiiiiEEENS1_10collective13CollectiveMmaINS1_34MainloopSm90TmaGmmaWarpSpecializedILi5ENS5_IJNS4_1CILi1EEENSA_ILi2EEESB_EEENS1_35KernelTmaWarpSpecializedCooperativeEEENS5_IJNSA_ILi128EEENSA_ILi256EEENSA_ILi32EEEEEENS_6half_tENS5_IJlSB_lEEESK_SL_NS4_8TiledMMAINS4_8MMA_AtomIJNS4_4SM904GMMA26MMA_64x256x16_F32F16F16_SSILNSP_5MajorE0ELSR_0ELNSP_7ScaleInE1ELSS_1EEEEEENS4_6LayoutINS5_IJSC_SB_SB_EEENS5_IJSB_NSA_ILi0EEESX_EEEEENS5_IJNS4_10UnderscoreES10_S10_EEEEENS4_23SM90_TMA_LOAD_MULTICASTENS4_14ComposedLayoutINS4_7SwizzleILi2ELi4ELi3EEENS4_18smem_ptr_flag_bitsILi16EEENSV_INS5_IJNSA_ILi8EEESI_EEENS5_IJSI_SB_EEEEEEEvNS4_8identityENS4_13SM90_TMA_LOADES1D_vS1E_EENS_8epilogue10collective6detail29Sm90TmaWarpSpecializedAdapterINS1I_15DefaultEpilogueISK_SL_SL_NS1H_6thread17LinearCombinationISK_Li1EffLNS1M_9ScaleType4KindE0ELNS_15FloatRoundStyleE2ESK_EENS1_15EpilogueDefaultEEEEEvvEEEEvNT_6ParamsE)
        /*0020*/ 	.word	0x00000000
.L_19:


//--------------------- .nv.compat                --------------------------
	.section	.nv.compat,"",@"SHT_CUDA_COMPAT_INFO"
	.align	4
        /*0000*/ 	.byte	0x02, 0x09, 0x01, 0x00, 0x02, 0x02, 0x04, 0x00, 0x02, 0x05, 0x05, 0x00, 0x03, 0x07, 0x01, 0x01
        /*0010*/ 	.byte	0x02, 0x03, 0x01, 0x00, 0x02, 0x06, 0x01, 0x00, 0x04, 0x0b, 0x08, 0x00, 0x00, 0x00, 0x00, 0x00
        /*0020*/ 	.byte	0x00, 0x00, 0x00, 0x00


//--------------------- .nv.info._ZN7cutlass13device_kernelINS_4gemm6kernel13GemmUniversalIN4cute5tupleIJiiiiEEENS1_10collective13CollectiveMmaINS1_34MainloopSm90TmaGmmaWarpSpecializedILi5ENS5_IJNS4_1CILi1EEENSA_ILi2EEESB_EEENS1_35KernelTmaWarpSpecializedCooperativeEEENS5_IJNSA_ILi128EEENSA_ILi256EEENSA_ILi32EEEEEENS_6half_tENS5_IJlSB_lEEESK_SL_NS4_8TiledMMAINS4_8MMA_AtomIJNS4_4SM904GMMA26MMA_64x256x16_F32F16F16_SSILNSP_5MajorE0ELSR_0ELNSP_7ScaleInE1ELSS_1EEEEEENS4_6LayoutINS5_IJSC_SB_SB_EEENS5_IJSB_NSA_ILi0EEESX_EEEEENS5_IJNS4_10UnderscoreES10_S10_EEEEENS4_23SM90_TMA_LOAD_MULTICASTENS4_14ComposedLayoutINS4_7SwizzleILi2ELi4ELi3EEENS4_18smem_ptr_flag_bitsILi16EEENSV_INS5_IJNSA_ILi8EEESI_EEENS5_IJSI_SB_EEEEEEEvNS4_8identityENS4_13SM90_TMA_LOADES1D_vS1E_EENS_8epilogue10collective6detail29Sm90TmaWarpSpecializedAdapterINS1I_15DefaultEpilogueISK_SL_SL_NS1H_6thread17LinearCombinationISK_Li1EffLNS1M_9ScaleType4KindE0ELNS_15FloatRoundStyleE2ESK_EENS1_15EpilogueDefaultEEEEEvvEEEEvNT_6ParamsE --------------------------
	.section	.nv.info._ZN7cutlass13device_kernelINS_4gemm6kernel13GemmUniversalIN4cute5tupleIJiiiiEEENS1_10collective13CollectiveMmaINS1_34MainloopSm90TmaGmmaWarpSpecializedILi5ENS5_IJNS4_1CILi1EEENSA_ILi2EEESB_EEENS1_35KernelTmaWarpSpecializedCooperativeEEENS5_IJNSA_ILi128EEENSA_ILi256EEENSA_ILi32EEEEEENS_6half_tENS5_IJlSB_lEEESK_SL_NS4_8TiledMMAINS4_8MMA_AtomIJNS4_4SM904GMMA26MMA_64x256x16_F32F16F16_SSILNSP_5MajorE0ELSR_0ELNSP_7ScaleInE1ELSS_1EEEEEENS4_6LayoutINS5_IJSC_SB_SB_EEENS5_IJSB_NSA_ILi0EEESX_EEEEENS5_IJNS4_10UnderscoreES10_S10_EEEEENS4_23SM90_TMA_LOAD_MULTICASTENS4_14ComposedLayoutINS4_7SwizzleILi2ELi4ELi3EEENS4_18smem_ptr_flag_bitsILi16EEENSV_INS5_IJNSA_ILi8EEESI_EEENS5_IJSI_SB_EEEEEEEvNS4_8identityENS4_13SM90_TMA_LOADES1D_vS1E_EENS_8epilogue10collective6detail29Sm90TmaWarpSpecializedAdapterINS1I_15DefaultEpilogueISK_SL_SL_NS1H_6thread17LinearCombinationISK_Li1EffLNS1M_9ScaleType4KindE0ELNS_15FloatRoundStyleE2ESK_EENS1_15EpilogueDefaultEEEEEvvEEEEvNT_6ParamsE,"",@"SHT_CUDA_INFO"
	.sectionflags	@""
	.align	4


	//----- nvinfo : EIATTR_CUDA_API_VERSION
	.align		4
        /*0000*/ 	.byte	0x04, 0x37
        /*0002*/ 	.short	(.L_21 - .L_20)
.L_20:
        /*0004*/ 	.word	0x00000082


	//----- nvinfo : EIATTR_KPARAM_INFO
	.align		4
.L_21:
        /*0008*/ 	.byte	0x04, 0x17
        /*000a*/ 	.short	(.L_23 - .L_22)
.L_22:
        /*000c*/ 	.word	0x00000000
        /*0010*/ 	.short	0x0000
        /*0012*/ 	.short	0x0070
        /*0014*/ 	.byte	0x00, 0xf0, 0x01, 0x10


	//----- nvinfo : EIATTR_SPARSE_MMA_MASK
	.align		4
.L_23:
        /*0018*/ 	.byte	0x03, 0x50
        /*001a*/ 	.short	0x0000


	//----- nvinfo : EIATTR_MAXREG_COUNT
	.align		4
        /*001c*/ 	.byte	0x03, 0x1b
        /*001e*/ 	.short	0x00a8


	//----- nvinfo : EIATTR_NUM_BARRIERS
	.align		4
        /*0020*/ 	.byte	0x02, 0x4c
        /*0022*/ 	.byte	0x01
	.zero		1


	//----- nvinfo : EIATTR_EXTERNS
	.align		4
        /*0024*/ 	.byte	0x04, 0x0f
        /*0026*/ 	.short	(.L_25 - .L_24)


	//   ....[0]....
	.align		4
.L_24:
        /*0028*/ 	.word	index@(__assertfail)


	//----- nvinfo : EIATTR_MERCURY_ISA_VERSION
	.align		4
.L_25:
        /*002c*/ 	.byte	0x03, 0x5f
        /*002e*/ 	.short	0x0101


	//----- nvinfo : EIATTR_INT_WARP_WIDE_INSTR_OFFSETS
	.align		4
        /*0030*/ 	.byte	0x04, 0x31
        /*0032*/ 	.short	(.L_27 - .L_26)


	//   ....[0]....
.L_26:
        /*0034*/ 	.word	0x00000490


	//   ....[1]....
        /*0038*/ 	.word	0x000004b0


	//   ....[2]....
        /*003c*/ 	.word	0x00000660


	//----- nvinfo : EIATTR_COOP_GROUP_MASK_REGIDS
	.align		4
.L_27:
        /*0040*/ 	.byte	0x04, 0x29
        /*0042*/ 	.short	(.L_29 - .L_28)


	//   ....[0]....
.L_28:
        /*0044*/ 	.word	0xffffffff


	//   ....[1]....
        /*0048*/ 	.word	0xffffffff


	//   ....[2]....
        /*004c*/ 	.word	0xffffffff


	//   ....[3]....
        /*0050*/ 	.word	0xffffffff


	//   ....[4]....
        /*0054*/ 	.word	0xffffffff


	//   ....[5]....
        /*0058*/ 	.word	0xffffffff


	//----- nvinfo : EIATTR_COOP_GROUP_INSTR_OFFSETS
	.align		4
.L_29:
        /*005c*/ 	.byte	0x04, 0x28
        /*005e*/ 	.short	(.L_31 - .L_30)


	//   ....[0]....
.L_30:
        /*0060*/ 	.word	0x00000060


	//   ....[1]....
        /*0064*/ 	.word	0x00000070


	//   ....[2]....
        /*0068*/ 	.word	0x00000130


	//   ....[3]....
        /*006c*/ 	.word	0x000002e0


	//   ....[4]....
        /*0070*/ 	.word	0x000007a0


	//   ....[5]....
        /*0074*/ 	.word	0x000011f0


	//----- nvinfo : EIATTR_REG_RECONFIG
	.align		4
.L_31:
        /*0078*/ 	.byte	0x01, 0x54
	.zero		2


	//----- nvinfo : EIATTR_SYSCALL_OFFSETS
	.align		4
        /*007c*/ 	.byte	0x04, 0x46
        /*007e*/ 	.short	(.L_33 - .L_32)


	//   ....[0]....
.L_32:
        /*0080*/ 	.word	0x000013b0


	//----- nvinfo : EIATTR_MBARRIER_INSTR_OFFSETS
	.align		4
.L_33:
        /*0084*/ 	.byte	0x04, 0x39
        /*0086*/ 	.short	(.L_35 - .L_34)


	//   ....[0]....
.L_34:
        /*0088*/ 	.word	0x00000230
        /*008c*/ 	.word	0x000000ff
        /*0090*/ 	.word	0x00000000
        /*0094*/ 	.short	0x0100
        /*0096*/ 	.byte	0x08
	.zero		1


	//   ....[1]....
        /*0098*/ 	.word	0x00000240
        /*009c*/ 	.word	0x000000ff
        /*00a0*/ 	.word	0x00000028
        /*00a4*/ 	.short	0x0100
        /*00a6*/ 	.byte	0x08
	.zero		1


	//   ....[2]....
        /*00a8*/ 	.word	0x00000250
        /*00ac*/ 	.word	0x000000ff
        /*00b0*/ 	.word	0x00000008
        /*00b4*/ 	.short	0x0100
        /*00b6*/ 	.byte	0x08
	.zero		1


	//   ....[3]....
        /*00b8*/ 	.word	0x00000260
        /*00bc*/ 	.word	0x000000ff
        /*00c0*/ 	.word	0x00000030
        /*00c4*/ 	.short	0x0100
        /*00c6*/ 	.byte	0x08
	.zero		1


	//   ....[4]....
        /*00c8*/ 	.word	0x00000270
        /*00cc*/ 	.word	0x000000ff
        /*00d0*/ 	.word	0x00000010
        /*00d4*/ 	.short	0x0100
        /*00d6*/ 	.byte	0x08
	.zero		1


	//   ....[5]....
        /*00d8*/ 	.word	0x00000280
        /*00dc*/ 	.word	0x000000ff
        /*00e0*/ 	.word	0x00000038
        /*00e4*/ 	.short	0x0100
        /*00e6*/ 	.byte	0x08
	.zero		1


	//   ....[6]....
        /*00e8*/ 	.word	0x00000290
        /*00ec*/ 	.word	0x000000ff
        /*00f0*/ 	.word	0x00000018
        /*00f4*/ 	.short	0x0100
        /*00f6*/ 	.byte	0x08
	.zero		1


	//   ....[7]....
        /*00f8*/ 	.word	0x000002a0
        /*00fc*/ 	.word	0x000000ff
        /*0100*/ 	.word	0x00000040
        /*0104*/ 	.short	0x0100
        /*0106*/ 	.byte	0x08
	.zero		1


	//   ....[8]....
        /*0108*/ 	.word	0x000002b0
        /*010c*/ 	.word	0x000000ff
        /*0110*/ 	.word	0x00000020
        /*0114*/ 	.short	0x0100
        /*0116*/ 	.byte	0x08
	.zero		1


	//   ....[9]....
        /*0118*/ 	.word	0x000002c0
        /*011c*/ 	.word	0x000000ff
        /*0120*/ 	.word	0x00000048
        /*0124*/ 	.short	0x0100
        /*0126*/ 	.byte	0x08
	.zero		1


	//   ....[10]....
        /*0128*/ 	.word	0x000006e0
        /*012c*/ 	.word	0x000000ff
        /*0130*/ 	.word	0x00000060
        /*0134*/ 	.short	0x0100
        /*0136*/ 	.byte	0x06
	.zero		1


	//   ....[11]....
        /*0138*/ 	.word	0x00000750
        /*013c*/ 	.word	0x000000ff
        /*0140*/ 	.word	0x00000068
        /*0144*/ 	.short	0x0100
        /*0146*/ 	.byte	0x06
	.zero		1


	//   ....[12]....
        /*0148*/ 	.word	0x00001470
        /*014c*/ 	.word	0x00000003
        /*0150*/ 	.word	0x00000000
        /*0154*/ 	.short	0x010a
        /*0156*/ 	.byte	0x3f
	.zero		1


	//   ....[13]....
        /*0158*/ 	.word	0x000014b0
        /*015c*/ 	.word	0x00000003
        /*0160*/ 	.word	0x00000000
        /*0164*/ 	.short	0x010a
        /*0166*/ 	.byte	0x3f
	.zero		1


	//   ....[14]....
        /*0168*/ 	.word	0x00001790
        /*016c*/ 	.word	0x00000005
        /*0170*/ 	.word	0x00000000
        /*0174*/ 	.short	0x010a
        /*0176*/ 	.byte	0x3f
	.zero		1


	//   ....[15]....
        /*0178*/ 	.word	0x000017d0
        /*017c*/ 	.word	0x00000005
        /*0180*/ 	.word	0x00000000
        /*0184*/ 	.short	0x010a
        /*0186*/ 	.byte	0x3f
	.zero		1


	//   ....[16]....
        /*0188*/ 	.word	0x00001940
        /*018c*/ 	.word	0x00000005
        /*0190*/ 	.word	0x00000000
        /*0194*/ 	.short	0x0101
        /*0196*/ 	.byte	0x3f
	.zero		1


	//   ....[17]....
        /*0198*/ 	.word	0x00001b60
        /*019c*/ 	.word	0x00000003
        /*01a0*/ 	.word	0x00000000
        /*01a4*/ 	.short	0x0101
        /*01a6*/ 	.byte	0x3f
	.zero		1


	//   ....[18]....
        /*01a8*/ 	.word	0x0000a940
        /*01ac*/ 	.word	0x00000014
        /*01b0*/ 	.word	0x00000028
        /*01b4*/ 	.short	0x010a
        /*01b6*/ 	.byte	0x3f
	.zero		1


	//   ....[19]....
        /*01b8*/ 	.word	0x0000acc0
        /*01bc*/ 	.word	0x00000003
        /*01c0*/ 	.word	0x00000068
        /*01c4*/ 	.short	0x0101
        /*01c6*/ 	.byte	0x3f
	.zero		1


	//   ....[20]....
        /*01c8*/ 	.word	0x0000b410
        /*01cc*/ 	.word	0x00000007
        /*01d0*/ 	.word	0x00000000
        /*01d4*/ 	.short	0x010a
        /*01d6*/ 	.byte	0x3f
	.zero		1


	//   ....[21]....
        /*01d8*/ 	.word	0x0000b490
        /*01dc*/ 	.word	0x00000008
        /*01e0*/ 	.word	0x00000000
        /*01e4*/ 	.short	0x010a
        /*01e6*/ 	.byte	0x3f
	.zero		1


	//   ....[22]....
        /*01e8*/ 	.word	0x0000b520
        /*01ec*/ 	.word	0x00000009
        /*01f0*/ 	.word	0x00000000
        /*01f4*/ 	.short	0x010a
        /*01f6*/ 	.byte	0x3f
	.zero		1


	//   ....[23]....
        /*01f8*/ 	.word	0x0000b5b0
        /*01fc*/ 	.word	0x00000006
        /*0200*/ 	.word	0x00000000
        /*0204*/ 	.short	0x010a
        /*0206*/ 	.byte	0x3f
	.zero		1


	//   ....[24]....
        /*0208*/ 	.word	0x0000b640
        /*020c*/ 	.word	0x00000003
        /*0210*/ 	.word	0x00000000
        /*0214*/ 	.short	0x010a
        /*0216*/ 	.byte	0x3f
	.zero		1


	//   ....[25]....
        /*0218*/ 	.word	0x0000b6a0
        /*021c*/ 	.word	0x00000003
        /*0220*/ 	.word	0x00000000
        /*0224*/ 	.short	0x010a
        /*0226*/ 	.byte	0x3f
	.zero		1


	//   ....[26]....
        /*0228*/ 	.word	0x0000b6f0
        /*022c*/ 	.word	0x00000005
        /*0230*/ 	.word	0x00000000
        /*0234*/ 	.short	0x010a
        /*0236*/ 	.byte	0x3f
	.zero		1


	//   ....[27]....
        /*0238*/ 	.word	0x0000b7c0
        /*023c*/ 	.word	0x00000014
        /*0240*/ 	.word	0x00000028
        /*0244*/ 	.short	0x010a
        /*0246*/ 	.byte	0x3f
	.zero		1


	//   ....[28]....
        /*0248*/ 	.word	0x0000b890
        /*024c*/ 	.word	0x00000007
        /*0250*/ 	.word	0x00000000
        /*0254*/ 	.short	0x010a
        /*0256*/ 	.byte	0x3f
	.zero		1


	//   ....[29]....
        /*0258*/ 	.word	0x0000b8e0
        /*025c*/ 	.word	0x00000008
        /*0260*/ 	.word	0x00000000
        /*0264*/ 	.short	0x010a
        /*0266*/ 	.byte	0x3f
	.zero		1


	//   ....[30]....
        /*0268*/ 	.word	0x0000b930
        /*026c*/ 	.word	0x00000009
        /*0270*/ 	.word	0x00000000
        /*0274*/ 	.short	0x010a
        /*0276*/ 	.byte	0x3f
	.zero		1


	//   ....[31]....
        /*0278*/ 	.word	0x0000b980
        /*027c*/ 	.word	0x00000006
        /*0280*/ 	.word	0x00000000
        /*0284*/ 	.short	0x010a
        /*0286*/ 	.byte	0x3f
	.zero		1


	//----- nvinfo : EIATTR_NUM_MBARRIERS
	.align		4
.L_35:
        /*0288*/ 	.byte	0x03, 0x38
        /*028a*/ 	.short	0x000c


	//----- nvinfo : EIATTR_EXIT_INSTR_OFFSETS
	.align		4
        /*028c*/ 	.byte	0x04, 0x1c
        /*028e*/ 	.short	(.L_37 - .L_36)


	//   ....[0]....
.L_36:
        /*0290*/ 	.word	0x00000900


	//   ....[1]....
        /*0294*/ 	.word	0x00001120


	//   ....[2]....
        /*0298*/ 	.word	0x0000a060


	//   ....[3]....
        /*029c*/ 	.word	0x0000a5c0


	//   ....[4]....
        /*02a0*/ 	.word	0x0000b690


	//----- nvinfo : EIATTR_MAX_THREADS
	.align		4
.L_37:
        /*02a4*/ 	.byte	0x04, 0x05
        /*02a6*/ 	.short	(.L_39 - .L_38)
.L_38:
        /*02a8*/ 	.word	0x00000180
        /*02ac*/ 	.word	0x00000001
        /*02b0*/ 	.word	0x00000001


	//----- nvinfo : EIATTR_CRS_STACK_SIZE
	.align		4
.L_39:
        /*02b4*/ 	.byte	0x04, 0x1e
        /*02b6*/ 	.short	(.L_41 - .L_40)
.L_40:
        /*02b8*/ 	.word	0x00000000


	//----- nvinfo : EIATTR_CBANK_PARAM_SIZE
	.align		4
.L_41:
        /*02bc*/ 	.byte	0x03, 0x19
        /*02be*/ 	.short	0x0470


	//----- nvinfo : EIATTR_PARAM_CBANK
	.align		4
        /*02c0*/ 	.byte	0x04, 0x0a
        /*02c2*/ 	.short	(.L_43 - .L_42)
	.align		4
.L_42:
        /*02c4*/ 	.word	index@(.nv.constant0._ZN7cutlass13device_kernelINS_4gemm6kernel13GemmUniversalIN4cute5tupleIJiiiiEEENS1_10collective13CollectiveMmaINS1_34MainloopSm90TmaGmmaWarpSpecializedILi5ENS5_IJNS4_1CILi1EEENSA_ILi2EEESB_EEENS1_35KernelTmaWarpSpecializedCooperativeEEENS5_IJNSA_ILi128EEENSA_ILi256EEENSA_ILi32EEEEEENS_6half_tENS5_IJlSB_lEEESK_SL_NS4_8TiledMMAINS4_8MMA_AtomIJNS4_4SM904GMMA26MMA_64x256x16_F32F16F16_SSILNSP_5MajorE0ELSR_0ELNSP_7ScaleInE1ELSS_1EEEEEENS4_6LayoutINS5_IJSC_SB_SB_EEENS5_IJSB_NSA_ILi0EEESX_EEEEENS5_IJNS4_10UnderscoreES10_S10_EEEEENS4_23SM90_TMA_LOAD_MULTICASTENS4_14ComposedLayoutINS4_7SwizzleILi2ELi4ELi3EEENS4_18smem_ptr_flag_bitsILi16EEENSV_INS5_IJNSA_ILi8EEESI_EEENS5_IJSI_SB_EEEEEEEvNS4_8identityENS4_13SM90_TMA_LOADES1D_vS1E_EENS_8epilogue10collective6detail29Sm90TmaWarpSpecializedAdapterINS1I_15DefaultEpilogueISK_SL_SL_NS1H_6thread17LinearCombinationISK_Li1EffLNS1M_9ScaleType4KindE0ELNS_15FloatRoundStyleE2ESK_EENS1_15EpilogueDefaultEEEEEvvEEEEvNT_6ParamsE)
        /*02c8*/ 	.short	0x0210
        /*02ca*/ 	.short	0x0470


	//----- nvinfo : EIATTR_SW_WAR
	.align		4
.L_43:
        /*02cc*/ 	.byte	0x04, 0x36
        /*02ce*/ 	.short	(.L_45 - .L_44)
.L_44:
        /*02d0*/ 	.word	0x00000008
.L_45:


//--------------------- .nv.callgraph             --------------------------
	.section	.nv.callgraph,"",@"SHT_CUDA_CALLGRAPH"
	.align	4
	.sectionentsize	8
	.align		4
        /*0000*/ 	.word	0x00000000
	.align		4
        /*0004*/ 	.word	0xffffffff
	.align		4
        /*0008*/ 	.word	index@(_ZN7cutlass13device_kernelINS_4gemm6kernel13GemmUniversalIN4cute5tupleIJiiiiEEENS1_10collective13CollectiveMmaINS1_34MainloopSm90TmaGmmaWarpSpecializedILi5ENS5_IJNS4_1CILi1EEENSA_ILi2EEESB_EEENS1_35KernelTmaWarpSpecializedCooperativeEEENS5_IJNSA_ILi128EEENSA_ILi256EEENSA_ILi32EEEEEENS_6half_tENS5_IJlSB_lEEESK_SL_NS4_8TiledMMAINS4_8MMA_AtomIJNS4_4SM904GMMA26MMA_64x256x16_F32F16F16_SSILNSP_5MajorE0ELSR_0ELNSP_7ScaleInE1ELSS_1EEEEEENS4_6LayoutINS5_IJSC_SB_SB_EEENS5_IJSB_NSA_ILi0EEESX_EEEEENS5_IJNS4_10UnderscoreES10_S10_EEEEENS4_23SM90_TMA_LOAD_MULTICASTENS4_14ComposedLayoutINS4_7SwizzleILi2ELi4ELi3EEENS4_18smem_ptr_flag_bitsILi16EEENSV_INS5_IJNSA_ILi8EEESI_EEENS5_IJSI_SB_EEEEEEEvNS4_8identityENS4_13SM90_TMA_LOADES1D_vS1E_EENS_8epilogue10collective6detail29Sm90TmaWarpSpecializedAdapterINS1I_15DefaultEpilogueISK_SL_SL_NS1H_6thread17LinearCombinationISK_Li1EffLNS1M_9ScaleType4KindE0ELNS_15FloatRoundStyleE2ESK_EENS1_15EpilogueDefaultEEEEEvvEEEEvNT_6ParamsE)
	.align		4
        /*000c*/ 	.word	index@(__assertfail)
	.align		4
        /*0010*/ 	.word	0x00000000
	.align		4
        /*0014*/ 	.word	0xfffffffe
	.align		4
        /*0018*/ 	.word	0x00000000
	.align		4
        /*001c*/ 	.word	0xfffffffd
	.align		4
        /*0020*/ 	.word	0x00000000
	.align		4
        /*0024*/ 	.word	0xfffffffc


//--------------------- .nv.constant4             --------------------------
	.section	.nv.constant4,"a",@progbits
	.align	8
	.align		8
.nv.constant4:
        /*0000*/ 	.dword	__assertfail
	.align		8
        /*0008*/ 	.dword	__unnamed_1
	.align		8
        /*0010*/ 	.dword	_ZN39_INTERNAL_00e5a8cd_4_k_cu_ebaf4aa1_33424cuda3std3__45__cpo5beginE
	.align		8
        /*0018*/ 	.dword	_ZN39_INTERNAL_00e5a8cd_4_k_cu_ebaf4aa1_33424cuda3std3__45__cpo3endE
	.align		8
        /*0020*/ 	.dword	_ZN39_INTERNAL_00e5a8cd_4_k_cu_ebaf4aa1_33424cuda3std3__45__cpo6cbeginE
	.align		8
        /*0028*/ 	.dword	_ZN39_INTERNAL_00e5a8cd_4_k_cu_ebaf4aa1_33424cuda3std3__45__cpo4cendE
	.align		8
        /*0030*/ 	.dword	_ZN39_INTERNAL_00e5a8cd_4_k_cu_ebaf4aa1_33424cuda3std3__441_GLOBAL__N__00e5a8cd_4_k_cu_ebaf4aa1_33426ignoreE
	.align		8
        /*0038*/ 	.dword	_ZN39_INTERNAL_00e5a8cd_4_k_cu_ebaf4aa1_33424cuda3std3__419piecewise_constructE
	.align		8
        /*0040*/ 	.dword	_ZN39_INTERNAL_00e5a8cd_4_k_cu_ebaf4aa1_33424cuda3std3__48in_placeE
	.align		8
        /*0048*/ 	.dword	_ZN39_INTERNAL_00e5a8cd_4_k_cu_ebaf4aa1_33424cuda3std6ranges3__45__cpo4swapE
	.align		8
        /*0050*/ 	.dword	_ZN39_INTERNAL_00e5a8cd_4_k_cu_ebaf4aa1_33424cuda3std6ranges3__45__cpo9iter_moveE
	.align		8
        /*0058*/ 	.dword	_ZN39_INTERNAL_00e5a8cd_4_k_cu_ebaf4aa1_33424cute7productE
	.align		8
        /*0060*/ 	.dword	_ZN39_INTERNAL_00e5a8cd_4_k_cu_ebaf4aa1_33424cute1_E
	.align		8
        /*0068*/ 	.dword	$str$22
	.align		8
        /*0070*/ 	.dword	$str$23


//--------------------- .text._ZN7cutlass13device_kernelINS_4gemm6kernel13GemmUniversalIN4cute5tupleIJiiiiEEENS1_10collective13CollectiveMmaINS1_34MainloopSm90TmaGmmaWarpSpecializedILi5ENS5_IJNS4_1CILi1EEENSA_ILi2EEESB_EEENS1_35KernelTmaWarpSpecializedCooperativeEEENS5_IJNSA_ILi128EEENSA_ILi256EEENSA_ILi32EEEEEENS_6half_tENS5_IJlSB_lEEESK_SL_NS4_8TiledMMAINS4_8MMA_AtomIJNS4_4SM904GMMA26MMA_64x256x16_F32F16F16_SSILNSP_5MajorE0ELSR_0ELNSP_7ScaleInE1ELSS_1EEEEEENS4_6LayoutINS5_IJSC_SB_SB_EEENS5_IJSB_NSA_ILi0EEESX_EEEEENS5_IJNS4_10UnderscoreES10_S10_EEEEENS4_23SM90_TMA_LOAD_MULTICASTENS4_14ComposedLayoutINS4_7SwizzleILi2ELi4ELi3EEENS4_18smem_ptr_flag_bitsILi16EEENSV_INS5_IJNSA_ILi8EEESI_EEENS5_IJSI_SB_EEEEEEEvNS4_8identityENS4_13SM90_TMA_LOADES1D_vS1E_EENS_8epilogue10collective6detail29Sm90TmaWarpSpecializedAdapterINS1I_15DefaultEpilogueISK_SL_SL_NS1H_6thread17LinearCombinationISK_Li1EffLNS1M_9ScaleType4KindE0ELNS_15FloatRoundStyleE2ESK_EENS1_15EpilogueDefaultEEEEEvvEEEEvNT_6ParamsE --------------------------
	.section	.text._ZN7cutlass13device_kernelINS_4gemm6kernel13GemmUniversalIN4cute5tupleIJiiiiEEENS1_10collective13CollectiveMmaINS1_34MainloopSm90TmaGmmaWarpSpecializedILi5ENS5_IJNS4_1CILi1EEENSA_ILi2EEESB_EEENS1_35KernelTmaWarpSpecializedCooperativeEEENS5_IJNSA_ILi128EEENSA_ILi256EEENSA_ILi32EEEEEENS_6half_tENS5_IJlSB_lEEESK_SL_NS4_8TiledMMAINS4_8MMA_AtomIJNS4_4SM904GMMA26MMA_64x256x16_F32F16F16_SSILNSP_5MajorE0ELSR_0ELNSP_7ScaleInE1ELSS_1EEEEEENS4_6LayoutINS5_IJSC_SB_SB_EEENS5_IJSB_NSA_ILi0EEESX_EEEEENS5_IJNS4_10UnderscoreES10_S10_EEEEENS4_23SM90_TMA_LOAD_MULTICASTENS4_14ComposedLayoutINS4_7SwizzleILi2ELi4ELi3EEENS4_18smem_ptr_flag_bitsILi16EEENSV_INS5_IJNSA_ILi8EEESI_EEENS5_IJSI_SB_EEEEEEEvNS4_8identityENS4_13SM90_TMA_LOADES1D_vS1E_EENS_8epilogue10collective6detail29Sm90TmaWarpSpecializedAdapterINS1I_15DefaultEpilogueISK_SL_SL_NS1H_6thread17LinearCombinationISK_Li1EffLNS1M_9ScaleType4KindE0ELNS_15FloatRoundStyleE2ESK_EENS1_15EpilogueDefaultEEEEEvvEEEEvNT_6ParamsE,"ax",@progbits
	.align	128
.text._ZN7cutlass13device_kernelINS_4gemm6kernel13GemmUniversalIN4cute5tupleIJiiiiEEENS1_10collective13CollectiveMmaINS1_34MainloopSm90TmaGmmaWarpSpecializedILi5ENS5_IJNS4_1CILi1EEENSA_ILi2EEESB_EEENS1_35KernelTmaWarpSpecializedCooperativeEEENS5_IJNSA_ILi128EEENSA_ILi256EEENSA_ILi32EEEEEENS_6half_tENS5_IJlSB_lEEESK_SL_NS4_8TiledMMAINS4_8MMA_AtomIJNS4_4SM904GMMA26MMA_64x256x16_F32F16F16_SSILNSP_5MajorE0ELSR_0ELNSP_7ScaleInE1ELSS_1EEEEEENS4_6LayoutINS5_IJSC_SB_SB_EEENS5_IJSB_NSA_ILi0EEESX_EEEEENS5_IJNS4_10UnderscoreES10_S10_EEEEENS4_23SM90_TMA_LOAD_MULTICASTENS4_14ComposedLayoutINS4_7SwizzleILi2ELi4ELi3EEENS4_18smem_ptr_flag_bitsILi16EEENSV_INS5_IJNSA_ILi8EEESI_EEENS5_IJSI_SB_EEEEEEEvNS4_8identityENS4_13SM90_TMA_LOADES1D_vS1E_EENS_8epilogue10collective6detail29Sm90TmaWarpSpecializedAdapterINS1I_15DefaultEpilogueISK_SL_SL_NS1H_6thread17LinearCombinationISK_Li1EffLNS1M_9ScaleType4KindE0ELNS_15FloatRoundStyleE2ESK_EENS1_15EpilogueDefaultEEEEEvvEEEEvNT_6ParamsE:
        .type           _ZN7cutlass13device_kernelINS_4gemm6kernel13GemmUniversalIN4cute5tupleIJiiiiEEENS1_10collective13CollectiveMmaINS1_34MainloopSm90TmaGmmaWarpSpecializedILi5ENS5_IJNS4_1CILi1EEENSA_ILi2EEESB_EEENS1_35KernelTmaWarpSpecializedCooperativeEEENS5_IJNSA_ILi128EEENSA_ILi256EEENSA_ILi32EEEEEENS_6half_tENS5_IJlSB_lEEESK_SL_NS4_8TiledMMAINS4_8MMA_AtomIJNS4_4SM904GMMA26MMA_64x256x16_F32F16F16_SSILNSP_5MajorE0ELSR_0ELNSP_7ScaleInE1ELSS_1EEEEEENS4_6LayoutINS5_IJSC_SB_SB_EEENS5_IJSB_NSA_ILi0EEESX_EEEEENS5_IJNS4_10UnderscoreES10_S10_EEEEENS4_23SM90_TMA_LOAD_MULTICASTENS4_14ComposedLayoutINS4_7SwizzleILi2ELi4ELi3EEENS4_18smem_ptr_flag_bitsILi16EEENSV_INS5_IJNSA_ILi8EEESI_EEENS5_IJSI_SB_EEEEEEEvNS4_8identityENS4_13SM90_TMA_LOADES1D_vS1E_EENS_8epilogue10collective6detail29Sm90TmaWarpSpecializedAdapterINS1I_15DefaultEpilogueISK_SL_SL_NS1H_6thread17LinearCombinationISK_Li1EffLNS1M_9ScaleType4KindE0ELNS_15FloatRoundStyleE2ESK_EENS1_15EpilogueDefaultEEEEEvvEEEEvNT_6ParamsE,@function
        .size           _ZN7cutlass13device_kernelINS_4gemm6kernel13GemmUniversalIN4cute5tupleIJiiiiEEENS1_10collective13CollectiveMmaINS1_34MainloopSm90TmaGmmaWarpSpecializedILi5ENS5_IJNS4_1CILi1EEENSA_ILi2EEESB_EEENS1_35KernelTmaWarpSpecializedCooperativeEEENS5_IJNSA_ILi128EEENSA_ILi256EEENSA_ILi32EEEEEENS_6half_tENS5_IJlSB_lEEESK_SL_NS4_8TiledMMAINS4_8MMA_AtomIJNS4_4SM904GMMA26MMA_64x256x16_F32F16F16_SSILNSP_5MajorE0ELSR_0ELNSP_7ScaleInE1ELSS_1EEEEEENS4_6LayoutINS5_IJSC_SB_SB_EEENS5_IJSB_NSA_ILi0EEESX_EEEEENS5_IJNS4_10UnderscoreES10_S10_EEEEENS4_23SM90_TMA_LOAD_MULTICASTENS4_14ComposedLayoutINS4_7SwizzleILi2ELi4ELi3EEENS4_18smem_ptr_flag_bitsILi16EEENSV_INS5_IJNSA_ILi8EEESI_EEENS5_IJSI_SB_EEEEEEEvNS4_8identityENS4_13SM90_TMA_LOADES1D_vS1E_EENS_8epilogue10collective6detail29Sm90TmaWarpSpecializedAdapterINS1I_15DefaultEpilogueISK_SL_SL_NS1H_6thread17LinearCombinationISK_Li1EffLNS1M_9ScaleType4KindE0ELNS_15FloatRoundStyleE2ESK_EENS1_15EpilogueDefaultEEEEEvvEEEEvNT_6ParamsE,(.L_x_329 - _ZN7cutlass13device_kernelINS_4gemm6kernel13GemmUniversalIN4cute5tupleIJiiiiEEENS1_10collective13CollectiveMmaINS1_34MainloopSm90TmaGmmaWarpSpecializedILi5ENS5_IJNS4_1CILi1EEENSA_ILi2EEESB_EEENS1_35KernelTmaWarpSpecializedCooperativeEEENS5_IJNSA_ILi128EEENSA_ILi256EEENSA_ILi32EEEEEENS_6half_tENS5_IJlSB_lEEESK_SL_NS4_8TiledMMAINS4_8MMA_AtomIJNS4_4SM904GMMA26MMA_64x256x16_F32F16F16_SSILNSP_5MajorE0ELSR_0ELNSP_7ScaleInE1ELSS_1EEEEEENS4_6LayoutINS5_IJSC_SB_SB_EEENS5_IJSB_NSA_ILi0EEESX_EEEEENS5_IJNS4_10UnderscoreES10_S10_EEEEENS4_23SM90_TMA_LOAD_MULTICASTENS4_14ComposedLayoutINS4_7SwizzleILi2ELi4ELi3EEENS4_18smem_ptr_flag_bitsILi16EEENSV_INS5_IJNSA_ILi8EEESI_EEENS5_IJSI_SB_EEEEEEEvNS4_8identityENS4_13SM90_TMA_LOADES1D_vS1E_EENS_8epilogue10collective6detail29Sm90TmaWarpSpecializedAdapterINS1I_15DefaultEpilogueISK_SL_SL_NS1H_6thread17LinearCombinationISK_Li1EffLNS1M_9ScaleType4KindE0ELNS_15FloatRoundStyleE2ESK_EENS1_15EpilogueDefaultEEEEEvvEEEEvNT_6ParamsE)
        .other          _ZN7cutlass13device_kernelINS_4gemm6kernel13GemmUniversalIN4cute5tupleIJiiiiEEENS1_10collective13CollectiveMmaINS1_34MainloopSm90TmaGmmaWarpSpecializedILi5ENS5_IJNS4_1CILi1EEENSA_ILi2EEESB_EEENS1_35KernelTmaWarpSpecializedCooperativeEEENS5_IJNSA_ILi128EEENSA_ILi256EEENSA_ILi32EEEEEENS_6half_tENS5_IJlSB_lEEESK_SL_NS4_8TiledMMAINS4_8MMA_AtomIJNS4_4SM904GMMA26MMA_64x256x16_F32F16F16_SSILNSP_5MajorE0ELSR_0ELNSP_7ScaleInE1ELSS_1EEEEEENS4_6LayoutINS5_IJSC_SB_SB_EEENS5_IJSB_NSA_ILi0EEESX_EEEEENS5_IJNS4_10UnderscoreES10_S10_EEEEENS4_23SM90_TMA_LOAD_MULTICASTENS4_14ComposedLayoutINS4_7SwizzleILi2ELi4ELi3EEENS4_18smem_ptr_flag_bitsILi16EEENSV_INS5_IJNSA_ILi8EEESI_EEENS5_IJSI_SB_EEEEEEEvNS4_8identityENS4_13SM90_TMA_LOADES1D_vS1E_EENS_8epilogue10collective6detail29Sm90TmaWarpSpecializedAdapterINS1I_15DefaultEpilogueISK_SL_SL_NS1H_6thread17LinearCombinationISK_Li1EffLNS1M_9ScaleType4KindE0ELNS_15FloatRoundStyleE2ESK_EENS1_15EpilogueDefaultEEEEEvvEEEEvNT_6ParamsE,@"STO_CUDA_ENTRY STV_DEFAULT"
_ZN7cutlass13device_kernelINS_4gemm6kernel13GemmUniversalIN4cute5tupleIJiiiiEEENS1_10collective13CollectiveMmaINS1_34MainloopSm90TmaGmmaWarpSpecializedILi5ENS5_IJNS4_1CILi1EEENSA_ILi2EEESB_EEENS1_35KernelTmaWarpSpecializedCooperativeEEENS5_IJNSA_ILi128EEENSA_ILi256EEENSA_ILi32EEEEEENS_6half_tENS5_IJlSB_lEEESK_SL_NS4_8TiledMMAINS4_8MMA_AtomIJNS4_4SM904GMMA26MMA_64x256x16_F32F16F16_SSILNSP_5MajorE0ELSR_0ELNSP_7ScaleInE1ELSS_1EEEEEENS4_6LayoutINS5_IJSC_SB_SB_EEENS5_IJSB_NSA_ILi0EEESX_EEEEENS5_IJNS4_10UnderscoreES10_S10_EEEEENS4_23SM90_TMA_LOAD_MULTICASTENS4_14ComposedLayoutINS4_7SwizzleILi2ELi4ELi3EEENS4_18smem_ptr_flag_bitsILi16EEENSV_INS5_IJNSA_ILi8EEESI_EEENS5_IJSI_SB_EEEEEEEvNS4_8identityENS4_13SM90_TMA_LOADES1D_vS1E_EENS_8epilogue10collective6detail29Sm90TmaWarpSpecializedAdapterINS1I_15DefaultEpilogueISK_SL_SL_NS1H_6thread17LinearCombinationISK_Li1EffLNS1M_9ScaleType4KindE0ELNS_15FloatRoundStyleE2ESK_EENS1_15EpilogueDefaultEEEEEvvEEEEvNT_6ParamsE:
[----:B------:R-:W0:Y:S01]  /*0000*/  LDC R1, c[0x0][0x28] ;  /* 0x00000a00ff017b82 */ /* 0x000e220000000800 */
[----:B------:R-:W1:Y:S01]  /*0010*/  S2R R18, SR_TID.X ;  /* 0x0000000000127919 */ /* 0x000e620000002100 */
[----:B------:R-:W-:Y:S01]  /*0020*/  ELECT P0, URZ, PT ;  /* 0x00000000003f782f */ /* 0x000fe20003800000 */
[----:B------:R-:W-:Y:S01]  /*0030*/  BSSY B0, `(.L_x_0) ;  /* 0x000000f000007945 */ /* 0x000fe20003800000 */
[--C-:B-1----:R-:W-:Y:S02]  /*0040*/  SHF.R.U32.HI R0, RZ, 0x5, R18.reuse ;  /* 0x00000005ff007819 */ /* 0x102fe40000011612 */
[----:B------:R-:W-:-:S03]  /*0050*/  SHF.R.U32.HI R3, RZ, 0x7, R18 ;  /* 0x00000007ff037819 */ /* 0x000fc60000011612 */
[----:B------:R-:W1:Y:S04]  /*0060*/  SHFL.IDX PT, R2, R0, RZ, 0x1f ;  /* 0x00001fff00027589 */ /* 0x000e6800000e0000 */
[----:B------:R2:W3:Y:S01]  /*0070*/  SHFL.IDX PT, R5, R3, RZ, 0x1f ;  /* 0x00001fff03057589 */ /* 0x0004e200000e0000 */
[----:B-1----:R-:W-:-:S13]  /*0080*/  ISETP.NE.OR P0, PT, R2, RZ, !P0 ;  /* 0x000000ff0200720c */ /* 0x002fda0004705670 */
[----:B0-23--:R-:W-:Y:S05]  /*0090*/  @P0 BRA `(.L_x_1) ;  /* 0x0000000000200947 */ /* 0x00dfea0003800000 */
[----:B------:R-:W-:Y:S02]  /*00a0*/  ULDC.64 UR4, c[0x0][0x198] ;  /* 0x0000660000047ab9 */ /* 0x000fe40000000a00 */
[----:B------:R-:W-:Y:S02]  /*00b0*/  UIADD3 UR6, UP0, UR4, 0xf0, URZ ;  /* 0x000000f004067890 */ /* 0x000fe4000ff1e03f */
[----:B------:R-:W-:Y:S02]  /*00c0*/  UIADD3 UR4, UP1, UR4, 0x1f0, URZ ;  /* 0x000001f004047890 */ /* 0x000fe4000ff3e03f */
[----:B------:R-:W-:Y:S02]  /*00d0*/  UIADD3.X UR7, URZ, UR5, URZ, UP0, !UPT ;  /* 0x000000053f077290 */ /* 0x000fe400087fe43f */
[----:B------:R-:W-:-:S07]  /*00e0*/  UIADD3.X UR5, URZ, UR5, URZ, UP1, !UPT ;  /* 0x000000053f057290 */ /* 0x000fce0008ffe43f */
[----:B------:R0:W-:Y:S02]  /*00f0*/  UTMACCTL.PF [UR6] ;  /* 0x00000000060079b9 */ /* 0x0001e40008040000 */
[----:B------:R0:W-:Y:S02]  /*0100*/  UTMACCTL.PF [UR4] ;  /* 0x00000000040079b9 */ /* 0x0001e40008040000 */
[----:B0-----:R-:W-:Y:S01]  /*0110*/  NOP ;  /* 0x0000000000007918 */ /* 0x001fe20000000000 */
.L_x_1:
[----:B------:R-:W-:Y:S05]  /*0120*/  BSYNC B0 ;  /* 0x0000000000007941 */ /* 0x000fea0003800000 */
.L_x_0:
[----:B------:R-:W0:Y:S02]  /*0130*/  SHFL.IDX PT, R3, R0, RZ, 0x1f ;  /* 0x00001fff00037589 */ /* 0x000e2400000e0000 */
[----:B0-----:R-:W-:-:S13]  /*0140*/  ISETP.NE.AND P0, PT, R3, RZ, PT ;  /* 0x000000ff0300720c */ /* 0x001fda0003f05270 */
[----:B------:R-:W-:Y:S05]  /*0150*/  @P0 BRA `(.L_x_2) ;  /* 0x0000000000600947 */ /* 0x000fea0003800000 */
[----:B------:R-:W0:Y:S01]  /*0160*/  S2UR UR8, SR_CgaCtaId ;  /* 0x00000000000879c3 */ /* 0x000e220000008800 */
[----:B------:R-:W-:Y:S01]  /*0170*/  UMOV UR4, 0x400 ;  /* 0x0000040000047882 */ /* 0x000fe20000000000 */
[----:B------:R-:W-:Y:S01]  /*0180*/  UMOV UR5, 0x1 ;  /* 0x0000000100057882 */ /* 0x000fe20000000000 */
[----:B------:R-:W-:Y:S01]  /*0190*/  UMOV UR6, 0x4 ;  /* 0x0000000400067882 */ /* 0x000fe20000000000 */
[----:B------:R-:W-:Y:S01]  /*01a0*/  ELECT P0, URZ, PT ;  /* 0x00000000003f782f */ /* 0x000fe20003800000 */
[----:B------:R-:W-:-:S04]  /*01b0*/  UIADD3 UR6, -UR6, 0x100000, URZ ;  /* 0x0010000006067890 */ /* 0x000fc8000fffe13f */
[----:B------:R-:W-:Y:S02]  /*01c0*/  USHF.L.U32 UR7, UR6, 0xb, URZ ;  /* 0x0000000b06077899 */ /* 0x000fe4000800063f */
[----:B------:R-:W-:Y:S02]  /*01d0*/  USHF.L.U32 UR6, UR6, 0x1, URZ ;  /* 0x0000000106067899 */ /* 0x000fe4000800063f */
[----:B0-----:R-:W-:Y:S02]  /*01e0*/  ULEA UR8, UR8, UR4, 0x18 ;  /* 0x0000000408087291 */ /* 0x001fe4000f8ec03f */
[----:B------:R-:W-:-:S04]  /*01f0*/  UIADD3 UR4, -UR5, 0x100000, URZ ;  /* 0x0010000005047890 */ /* 0x000fc8000fffe13f */
[----:B------:R-:W-:Y:S02]  /*0200*/  USHF.L.U32 UR5, UR4, 0xb, URZ ;  /* 0x0000000b04057899 */ /* 0x000fe4000800063f */
[----:B------:R-:W-:Y:S01]  /*0210*/  USHF.L.U32 UR4, UR4, 0x1, URZ ;  /* 0x0000000104047899 */ /* 0x000fe2000800063f */
[----:B------:R-:W0:Y:S11]  /*0220*/  FENCE.VIEW.ASYNC.S ;  /* 0x00000000000073c6 */ /* 0x000e360000000000 */
[----:B0-----:R0:W1:Y:S01]  /*0230*/  SYNCS.EXCH.64 URZ, [UR8], UR4 ;  /* 0x00000004083f75b2 */ /* 0x0010620008000100 */
[----:B------:R0:W2:Y:S01]  /*0240*/  SYNCS.EXCH.64 URZ, [UR8+0x28], UR6 ;  /* 0x00002806083f75b2 */ /* 0x0000a20008000100 */
[----:B------:R0:W3:Y:S01]  /*0250*/  SYNCS.EXCH.64 URZ, [UR8+0x8], UR4 ;  /* 0x00000804083f75b2 */ /* 0x0000e20008000100 */
[----:B------:R0:W4:Y:S01]  /*0260*/  SYNCS.EXCH.64 URZ, [UR8+0x30], UR6 ;  /* 0x00003006083f75b2 */ /* 0x0001220008000100 */
[----:B------:R0:W0:Y:S01]  /*0270*/  SYNCS.EXCH.64 URZ, [UR8+0x10], UR4 ;  /* 0x00001004083f75b2 */ /* 0x0000220008000100 */
[----:B------:R0:W0:Y:S01]  /*0280*/  SYNCS.EXCH.64 URZ, [UR8+0x38], UR6 ;  /* 0x00003806083f75b2 */ /* 0x0000220008000100 */
[----:B------:R0:W0:Y:S01]  /*0290*/  SYNCS.EXCH.64 URZ, [UR8+0x18], UR4 ;  /* 0x00001804083f75b2 */ /* 0x0000220008000100 */
[----:B------:R0:W0:Y:S01]  /*02a0*/  SYNCS.EXCH.64 URZ, [UR8+0x40], UR6 ;  /* 0x00004006083f75b2 */ /* 0x0000220008000100 */
[----:B------:R0:W0:Y:S01]  /*02b0*/  SYNCS.EXCH.64 URZ, [UR8+0x20], UR4 ;  /* 0x00002004083f75b2 */ /* 0x0000220008000100 */
[----:B------:R0:W0:Y:S01]  /*02c0*/  SYNCS.EXCH.64 URZ, [UR8+0x48], UR6 ;  /* 0x00004806083f75b2 */ /* 0x0000220008000100 */
[----:B------:R-:W-:Y:S01]  /*02d0*/  NOP ;  /* 0x0000000000007918 */ /* 0x000fe20000000000 */
.L_x_2:
[----:B------:R-:W5:Y:S01]  /*02e0*/  SHFL.IDX PT, R0, R0, RZ, 0x1f ;  /* 0x00001fff00007589 */ /* 0x000f6200000e0000 */
[----:B------:R-:W-:Y:S01]  /*02f0*/  SHF.R.S32.HI R7, RZ, 0x1f, R18 ;  /* 0x0000001fff077819 */ /* 0x000fe20000011412 */
[----:B0-----:R-:W0:Y:S01]  /*0300*/  S2UR UR8, SR_CTAID.X ;  /* 0x00000000000879c3 */ /* 0x001e220000002500 */
[----:B------:R-:W-:Y:S01]  /*0310*/  ELECT P0, URZ, PT ;  /* 0x00000000003f782f */ /* 0x000fe20003800000 */
[----:B------:R-:W1:Y:S01]  /*0320*/  S2R R4, SR_CTAID.Y ;  /* 0x0000000000047919 */ /* 0x000e620000002600 */
[----:B------:R-:W-:Y:S01]  /*0330*/  LEA.HI R7, R7, R18, RZ, 0x7 ;  /* 0x0000001207077211 */ /* 0x000fe200078f38ff */
[----:B------:R-:W-:Y:S01]  /*0340*/  ULDC UR4, c[0x0][0x154] ;  /* 0x0000550000047ab9 */ /* 0x000fe20000000800 */
[----:B------:R-:W-:Y:S01]  /*0350*/  SHF.R.S32.HI R8, RZ, 0x1f, R3 ;  /* 0x0000001fff087819 */ /* 0x000fe20000011403 */
[----:B------:R-:W-:Y:S01]  /*0360*/  NOP ;  /* 0x0000000000007918 */ /* 0x000fe20000000000 */
[----:B------:R-:W-:Y:S01]  /*0370*/  LOP3.LUT R7, R7, 0xffffff80, RZ, 0xc0, !PT ;  /* 0xffffff8007077812 */ /* 0x000fe200078ec0ff */
[----:B------:R-:W2:Y:S01]  /*0380*/  LDC R12, c[0x0][0x140] ;  /* 0x00005000ff0c7b82 */ /* 0x000ea20000000800 */
[----:B------:R-:W-:Y:S01]  /*0390*/  LEA.HI R8, R8, R3, RZ, 0x2 ;  /* 0x0000000308087211 */ /* 0x000fe200078f10ff */
[----:B------:R-:W-:-:S02]  /*03a0*/  NOP ;  /* 0x0000000000007918 */ /* 0x000fc40000000000 */
[----:B------:R-:W-:Y:S01]  /*03b0*/  IMAD.IADD R6, R18, 0x1, -R7 ;  /* 0x0000000112067824 */ /* 0x000fe200078e0a07 */
[----:B------:R-:W-:-:S03]  /*03c0*/  LOP3.LUT R8, R8, 0x3ffffffc, RZ, 0xc0, !PT ;  /* 0x3ffffffc08087812 */ /* 0x000fc600078ec0ff */
[----:B------:R-:W3:Y:S01]  /*03d0*/  LDC R10, c[0x0][0x144] ;  /* 0x00005100ff0a7b82 */ /* 0x000ee20000000800 */
[----:B------:R-:W-:Y:S02]  /*03e0*/  SHF.R.S32.HI R7, RZ, 0x1f, R6 ;  /* 0x0000001fff077819 */ /* 0x000fe40000011406 */
[----:B------:R-:W-:Y:S02]  /*03f0*/  LOP3.LUT P2, RZ, R6, 0x7, RZ, 0xc0, !PT ;  /* 0x0000000706ff7812 */ /* 0x000fe4000784c0ff */
[----:B------:R-:W-:Y:S01]  /*0400*/  LEA.HI R7, R7, R6, RZ, 0x3 ;  /* 0x0000000607077211 */ /* 0x000fe200078f18ff */
[----:B------:R-:W-:Y:S01]  /*0410*/  VIADD R6, R5, 0xffffffff ;  /* 0xffffffff05067836 */ /* 0x000fe20000000000 */
[----:B-----5:R-:W-:Y:S02]  /*0420*/  ISETP.NE.OR P0, PT, R0, RZ, !P0 ;  /* 0x000000ff0000720c */ /* 0x020fe40004705670 */
[--C-:B------:R-:W-:Y:S02]  /*0430*/  SHF.R.S32.HI R0, RZ, 0x3, R7.reuse ;  /* 0x00000003ff007819 */ /* 0x100fe40000011407 */
[----:B------:R-:W-:-:S02]  /*0440*/  SHF.R.S32.HI R7, RZ, 0x1f, R7 ;  /* 0x0000001fff077819 */ /* 0x000fc40000011407 */
[----:B------:R-:W-:Y:S02]  /*0450*/  ISETP.GE.U32.AND P5, PT, R6, 0x2, PT ;  /* 0x000000020600780c */ /* 0x000fe40003fa6070 */
[----:B------:R-:W-:Y:S02]  /*0460*/  LEA.HI R7, R7, R0, RZ, 0x2 ;  /* 0x0000000007077211 */ /* 0x000fe400078f10ff */
[----:B--2---:R-:W-:Y:S02]  /*0470*/  ISETP.EQ.U32.AND P3, PT, R12, 0x1, PT ;  /* 0x000000010c00780c */ /* 0x004fe40003f62070 */
[----:B-1----:R-:W-:Y:S01]  /*0480*/  I2FP.F32.U32 R9, R4 ;  /* 0x0000000400097245 */ /* 0x002fe20000201000 */
[----:B------:R-:W-:Y:S01]  /*0490*/  VOTEU.ALL UP0, P0 ;  /* 0x00000000003f7886 */ /* 0x000fe20000000000 */
[----:B------:R-:W-:Y:S01]  /*04a0*/  LOP3.LUT R7, R7, 0xfffffffc, RZ, 0xc0, !PT ;  /* 0xfffffffc07077812 */ /* 0x000fe200078ec0ff */
[----:B------:R-:W-:Y:S02]  /*04b0*/  VOTEU.ALL UP1, P0 ;  /* 0x00000000003f7886 */ /* 0x000fe40000020000 */
[----:B------:R-:W-:Y:S01]  /*04c0*/  FMUL R11, R9, UR4 ;  /* 0x00000004090b7c20 */ /* 0x000fe20008400000 */
[----:B------:R-:W-:Y:S01]  /*04d0*/  IMAD.IADD R9, R3, 0x1, -R8 ;  /* 0x0000000103097824 */ /* 0x000fe200078e0a08 */
[----:B0-----:R-:W-:Y:S01]  /*04e0*/  I2FP.F32.U32 R8, UR8 ;  /* 0x0000000800087c45 */ /* 0x001fe20008201000 */
[----:B------:R-:W-:Y:S01]  /*04f0*/  IMAD.IADD R0, R0, 0x1, -R7 ;  /* 0x0000000100007824 */ /* 0x000fe200078e0a07 */
[----:B------:R-:W0:Y:S01]  /*0500*/  @!UP0 S2UR UR7, SR_CgaCtaId ;  /* 0x00000000000789c3 */ /* 0x000e220000008800 */
[----:B------:R-:W-:Y:S01]  /*0510*/  ULDC UR4, c[0x0][0x150] ;  /* 0x0000540000047ab9 */ /* 0x000fe20000000800 */
[----:B------:R-:W1:Y:S01]  /*0520*/  F2I.U32.TRUNC.NTZ R11, R11 ;  /* 0x0000000b000b7305 */ /* 0x000e62000020f000 */
[----:B------:R-:W-:Y:S01]  /*0530*/  FMUL R8, R8, UR4 ;  /* 0x0000000408087c20 */ /* 0x000fe20008400000 */
[----:B------:R-:W-:Y:S01]  /*0540*/  SHF.R.S32.HI R3, RZ, 0x1f, R2 ;  /* 0x0000001fff037819 */ /* 0x000fe20000011402 */
[----:B------:R-:W-:Y:S01]  /*0550*/  IMAD R9, R9, 0x4, R0 ;  /* 0x0000000409097824 */ /* 0x000fe200078e0200 */
[----:B------:R-:W-:Y:S01]  /*0560*/  UMOV UR4, 0x20 ;  /* 0x0000002000047882 */ /* 0x000fe20000000000 */
[----:B------:R-:W-:Y:S01]  /*0570*/  @!UP0 UMOV UR6, 0x400 ;  /* 0x0000040000068882 */ /* 0x000fe20000000000 */
[----:B------:R-:W2:Y:S01]  /*0580*/  LDC R7, c[0x0][0x148] ;  /* 0x00005200ff077b82 */ /* 0x000ea20000000800 */
[----:B------:R-:W-:Y:S01]  /*0590*/  LEA.HI R3, R3, R2, RZ, 0x2 ;  /* 0x0000000203037211 */ /* 0x000fe200078f10ff */
[----:B------:R-:W5:Y:S01]  /*05a0*/  F2I.U32.TRUNC.NTZ R8, R8 ;  /* 0x0000000800087305 */ /* 0x000f62000020f000 */
[----:B------:R-:W-:Y:S01]  /*05b0*/  IMAD.SHL.U32 R22, R9, 0x4, RZ ;  /* 0x0000000409167824 */ /* 0x000fe200078e00ff */
[----:B------:R-:W-:-:S04]  /*05c0*/  @!UP0 UIADD3 UR4, -UR4, 0x100000, URZ ;  /* 0x0010000004048890 */ /* 0x000fc8000fffe13f */
[----:B------:R-:W-:Y:S02]  /*05d0*/  @!UP0 USHF.L.U32 UR5, UR4, 0xb, URZ ;  /* 0x0000000b04058899 */ /* 0x000fe4000800063f */
[----:B------:R-:W-:Y:S01]  /*05e0*/  @!UP0 USHF.L.U32 UR4, UR4, 0x1, URZ ;  /* 0x0000000104048899 */ /* 0x000fe2000800063f */
[----:B------:R-:W-:Y:S02]  /*05f0*/  LOP3.LUT R3, R3, 0xfffffffc, RZ, 0xc0, !PT ;  /* 0xfffffffc03037812 */ /* 0x000fe400078ec0ff */
[----:B------:R-:W-:Y:S01]  /*0600*/  LOP3.LUT R22, R9, 0xc, R22, 0x78, !PT ;  /* 0x0000000c09167812 */ /* 0x000fe200078e7816 */
[----:B-1----:R-:W-:Y:S02]  /*0610*/  IMAD.MOV R21, RZ, RZ, -R11 ;  /* 0x000000ffff157224 */ /* 0x002fe400078e0a0b */
[----:B------:R-:W-:Y:S01]  /*0620*/  IMAD.IADD R0, R2, 0x1, -R3 ;  /* 0x0000000102007824 */ /* 0x000fe200078e0a03 */
[----:B0-----:R-:W-:Y:S01]  /*0630*/  @!UP0 ULEA UR6, UR7, UR6, 0x18 ;  /* 0x0000000607068291 */ /* 0x001fe2000f8ec03f */
[----:B-----5:R-:W-:-:S03]  /*0640*/  IMAD.MOV R3, RZ, RZ, -R8 ;  /* 0x000000ffff037224 */ /* 0x020fc600078e0a08 */
[----:B------:R-:W-:Y:S01]  /*0650*/  ISETP.NE.AND P1, PT, R0, 0x3, PT ;  /* 0x000000030000780c */ /* 0x000fe20003f25270 */
[----:B------:R-:W-:Y:S01]  /*0660*/  VOTEU.ALL UP0, P0 ;  /* 0x00000000003f7886 */ /* 0x000fe20000000000 */
[----:B------:R-:W-:Y:S01]  /*0670*/  ISETP.LT.U32.AND P0, PT, R22, 0x2, !P2 ;  /* 0x000000021600780c */ /* 0x000fe20005701070 */
[----:B---3--:R-:W-:Y:S01]  /*0680*/  IMAD R3, R10, R3, UR8 ;  /* 0x000000080a037e24 */ /* 0x008fe2000f8e0203 */
[----:B------:R-:W-:Y:S01]  /*0690*/  ISETP.EQ.OR P1, PT, R0, RZ, !P1 ;  /* 0x000000ff0000720c */ /* 0x000fe20004f22670 */
[----:B--2---:R-:W-:Y:S01]  /*06a0*/  IMAD R9, R7, R21, R4 ;  /* 0x0000001507097224 */ /* 0x004fe200078e0204 */
[C---:B------:R-:W-:Y:S02]  /*06b0*/  ISETP.NE.AND P2, PT, R5.reuse, RZ, PT ;  /* 0x000000ff0500720c */ /* 0x040fe40003f45270 */
[----:B------:R-:W-:Y:S01]  /*06c0*/  ISETP.EQ.AND P1, PT, R5, RZ, P1 ;  /* 0x000000ff0500720c */ /* 0x000fe20000f22270 */
[----:B------:R-:W0:Y:S02]  /*06d0*/  FENCE.VIEW.ASYNC.S ;  /* 0x00000000000073c6 */ /* 0x000e240000000000 */
[----:B0-----:R0:W1:Y:S01]  /*06e0*/  @!UP0 SYNCS.EXCH.64 URZ, [UR6+0x60], UR4 ;  /* 0x00006004063f85b2 */ /* 0x0010620008000100 */
[----:B------:R-:W-:-:S02]  /*06f0*/  ISETP.NE.AND P4, PT, R9, R22, PT ;  /* 0x000000160900720c */ /* 0x000fc40003f85270 */
[----:B------:R-:W-:Y:S02]  /*0700*/  SEL R19, RZ, 0x1, !P1 ;  /* 0x00000001ff137807 */ /* 0x000fe40004800000 */
[----:B------:R-:W-:Y:S02]  /*0710*/  ISETP.EQ.OR P4, PT, R3, RZ, !P4 ;  /* 0x000000ff0300720c */ /* 0x000fe40006782670 */
[----:B------:R-:W-:Y:S02]  /*0720*/  SEL R19, R19, 0x2, P5 ;  /* 0x0000000213137807 */ /* 0x000fe40002800000 */
[----:B------:R-:W-:-:S04]  /*0730*/  PLOP3.LUT P0, PT, P0, P4, PT, 0x80, 0x0 ;  /* 0x000000000000781c */ /* 0x000fc80000709070 */
[----:B------:R-:W-:Y:S01]  /*0740*/  P2R R156, PR, RZ, 0x1 ;  /* 0x00000001ff9c7803 */ /* 0x000fe20000000000 */
[----:B------:R0:W2:Y:S01]  /*0750*/  @!UP1 SYNCS.EXCH.64 URZ, [UR6+0x68], UR4 ;  /* 0x00006804063f95b2 */ /* 0x0000a20008000100 */
[----:B------:R-:W-:Y:S01]  /*0760*/  NOP ;  /* 0x0000000000007918 */ /* 0x000fe20000000000 */
[----:B------:R-:W-:Y:S06]  /*0770*/  @!P3 BRA `(.L_x_3) ;  /* 0x000000000008b947 */ /* 0x000fec0003800000 */
[----:B-12-4-:R-:W-:Y:S01]  /*0780*/  UCGABAR_ARV ;  /* 0x00000000000079c7 */ /* 0x016fe20008000000 */
[----:B------:R-:W-:Y:S05]  /*0790*/  BRA `(.L_x_4) ;  /* 0x0000000000047947 */ /* 0x000fea0003800000 */
.L_x_3:
[----:B-12-4-:R-:W-:Y:S01]  /*07a0*/  NOP ;  /* 0x0000000000007918 */ /* 0x016fe20000000000 */
.L_x_4:
[----:B------:R-:W1:Y:S01]  /*07b0*/  LDC R2, c[0x0][0x65c] ;  /* 0x00019700ff027b82 */ /* 0x000e620000000800 */
[----:B------:R-:W-:Y:S02]  /*07c0*/  IMAD.U32 R8, RZ, RZ, UR8 ;  /* 0x00000008ff087e24 */ /* 0x000fe4000f8e00ff */
[----:B------:R-:W-:Y:S01]  /*07d0*/  IMAD.MOV.U32 R9, RZ, RZ, RZ ;  /* 0x000000ffff097224 */ /* 0x000fe200078e00ff */
[----:B-1----:R-:W-:-:S04]  /*07e0*/  ISETP.NE.AND P1, PT, R2, 0x1, PT ;  /* 0x000000010200780c */ /* 0x002fc80003f25270 */
[----:B------:R-:W-:-:S09]  /*07f0*/  P2R R5, PR, RZ, 0x2 ;  /* 0x00000002ff057803 */ /* 0x000fd20000000000 */
[----:B------:R-:W1:Y:S01]  /*0800*/  @P1 LDC R17, c[0x0][0x10] ;  /* 0x00000400ff111b82 */ /* 0x000e620000000800 */
[----:B------:R-:W-:Y:S02]  /*0810*/  @P1 IMAD.MOV.U32 R5, RZ, RZ, RZ ;  /* 0x000000ffff051224 */ /* 0x000fe400078e00ff */
[----:B------:R-:W-:-:S05]  /*0820*/  @P1 IMAD.MOV.U32 R13, RZ, RZ, RZ ;  /* 0x000000ffff0d1224 */ /* 0x000fca00078e00ff */
[----:B------:R-:W2:Y:S01]  /*0830*/  @!P1 LDC R11, c[0x0][0xc] ;  /* 0x00000300ff0b9b82 */ /* 0x000ea20000000800 */
[----:B-1----:R-:W-:-:S04]  /*0840*/  @P1 IMAD.WIDE.U32 R16, R17, UR8, R4 ;  /* 0x0000000811101c25 */ /* 0x002fc8000f8e0004 */
[----:B------:R-:W-:Y:S02]  /*0850*/  @P1 IMAD.IADD R17, R17, 0x1, R13 ;  /* 0x0000000111111824 */ /* 0x000fe400078e020d */
[----:B--2---:R-:W-:-:S04]  /*0860*/  @!P1 IMAD.WIDE.U32 R8, R4, R11, R8 ;  /* 0x0000000b04089225 */ /* 0x004fc800078e0008 */
[----:B------:R-:W-:Y:S02]  /*0870*/  @!P1 IMAD.MOV.U32 R16, RZ, RZ, R8 ;  /* 0x000000ffff109224 */ /* 0x000fe400078e0008 */
[----:B------:R-:W-:Y:S01]  /*0880*/  @!P1 IMAD.MOV.U32 R17, RZ, RZ, R9 ;  /* 0x000000ffff119224 */ /* 0x000fe200078e0009 */
[----:B------:R-:W-:Y:S06]  /*0890*/  @!P3 BRA `(.L_x_5) ;  /* 0x00000000000cb947 */ /* 0x000fec0003800000 */
[----:B------:R-:W-:Y:S01]  /*08a0*/  UCGABAR_WAIT ;  /* 0x0000000000007dc7 */ /* 0x000fe20008000000 */
[----:B------:R-:W-:Y:S01]  /*08b0*/  CCTL.IVALL ;  /* 0x00000000ff00798f */ /* 0x000fe20002000000 */
[----:B------:R-:W-:Y:S05]  /*08c0*/  BRA `(.L_x_6) ;  /* 0x0000000000047947 */ /* 0x000fea0003800000 */
.L_x_5:
[----:B------:R-:W-:Y:S06]  /*08d0*/  BAR.SYNC.DEFER_BLOCKING 0x0 ;  /* 0x0000000000007b1d */ /* 0x000fec0000010000 */
.L_x_6:
[----:B------:R-:W-:Y:S05]  /*08e0*/  @!P2 BRA `(.L_x_7) ;  /* 0x0000009400e0a947 */ /* 0x000fea0003800000 */
[----:B------:R-:W-:-:S13]  /*08f0*/  ISETP.GT.U32.AND P0, PT, R6, 0x1, PT ;  /* 0x000000010600780c */ /* 0x000fda0003f04070 */
[----:B0-----:R-:W-:Y:S05]  /*0900*/  @P0 EXIT ;  /* 0x000000000000094d */ /* 0x001fea0003800000 */
[----:B------:R-:W-:Y:S01]  /*0910*/  ULDC.64 UR4, c[0x0][0x650] ;  /* 0x0001940000047ab9 */ /* 0x000fe20000000a00 */
[----:B------:R-:W-:Y:S01]  /*0920*/  PRMT R0, RZ, 0x7610, R0 ;  /* 0x00007610ff007816 */ /* 0x000fe20000000000 */
[----:B------:R-:W-:Y:S01]  /*0930*/  IMAD.MOV.U32 R153, RZ, RZ, -0x1 ;  /* 0xffffffffff997424 */ /* 0x000fe200078e00ff */
[----:B------:R-:W-:Y:S01]  /*0940*/  ISETP.GE.U32.AND P0, PT, R16, UR4, PT ;  /* 0x0000000410007c0c */ /* 0x000fe2000bf06070 */
[----:B------:R-:W-:Y:S02]  /*0950*/  IMAD.MOV.U32 R152, RZ, RZ, -0x1 ;  /* 0xffffffffff987424 */ /* 0x000fe400078e00ff */
[----:B------:R-:W-:Y:S01]  /*0960*/  IMAD.MOV.U32 R23, RZ, RZ, -0x1 ;  /* 0xffffffffff177424 */ /* 0x000fe200078e00ff */
[----:B------:R-:W-:-:S13]  /*0970*/  ISETP.GE.U32.AND.EX P0, PT, R17, UR5, PT, P0 ;  /* 0x0000000511007c0c */ /* 0x000fda000bf06100 */
[----:B------:R-:W-:Y:S05]  /*0980*/  @P0 BRA `(.L_x_8) ;  /* 0x00000004002c0947 */ /* 0x000fea0003800000 */
[----:B------:R-:W0:Y:S01]  /*0990*/  LDC.64 R24, c[0x0][0x628] ;  /* 0x00018a00ff187b82 */ /* 0x000e220000000a00 */
[----:B------:R-:W-:Y:S02]  /*09a0*/  IMAD.MOV.U32 R8, RZ, RZ, R16 ;  /* 0x000000ffff087224 */ /* 0x000fe400078e0010 */
[----:B------:R-:W-:-:S05]  /*09b0*/  IMAD.MOV.U32 R9, RZ, RZ, R17 ;  /* 0x000000ffff097224 */ /* 0x000fca00078e0011 */
[----:B------:R-:W1:Y:S08]  /*09c0*/  LDC R0, c[0x0][0x630] ;  /* 0x00018c00ff007b82 */ /* 0x000e700000000800 */
[----:B------:R-:W2:Y:S01]  /*09d0*/  LDC.64 R26, c[0x0][0x620] ;  /* 0x00018800ff1a7b82 */ /* 0x000ea20000000a00 */
[----:B0-----:R-:W-:-:S04]  /*09e0*/  ISETP.NE.U32.AND P0, PT, R24, RZ, PT ;  /* 0x000000ff1800720c */ /* 0x001fc80003f05070 */
[----:B------:R-:W-:-:S13]  /*09f0*/  ISETP.NE.AND.EX P0, PT, R25, RZ, PT, P0 ;  /* 0x000000ff1900720c */ /* 0x000fda0003f05300 */
[----:B-12---:R-:W-:Y:S05]  /*0a00*/  @!P0 BRA `(.L_x_9) ;  /* 0x0000000000288947 */ /* 0x006fea0003800000 */
[----:B------:R-:W0:Y:S02]  /*0a10*/  LDC R13, c[0x0][0x634] ;  /* 0x00018d00ff0d7b82 */ /* 0x000e240000000800 */
[----:B0-----:R-:W-:-:S05]  /*0a20*/  IADD3 R13, P0, R16, R13, RZ ;  /* 0x0000000d100d7210 */ /* 0x001fca0007f1e0ff */
[----:B------:R-:W-:-:S04]  /*0a30*/  IMAD.X R15, RZ, RZ, R17, P0 ;  /* 0x000000ffff0f7224 */ /* 0x000fc800000e0611 */
[----:B------:R-:W-:-:S04]  /*0a40*/  IMAD.WIDE.U32 R8, R15, R24, RZ ;  /* 0x000000180f087225 */ /* 0x000fc800078e00ff */
[----:B------:R-:W-:-:S04]  /*0a50*/  IMAD.WIDE.U32 R10, P0, R13, R25, R8 ;  /* 0x000000190d0a7225 */ /* 0x000fc80007800008 */
[----:B------:R-:W-:-:S04]  /*0a60*/  IMAD.WIDE.U32 R8, R13, R24, RZ ;  /* 0x000000180d087225 */ /* 0x000fc800078e00ff */
[----:B------:R-:W-:Y:S01]  /*0a70*/  IMAD.X R13, RZ, RZ, RZ, P0 ;  /* 0x000000ffff0d7224 */ /* 0x000fe200000e06ff */
[----:B------:R-:W-:Y:S01]  /*0a80*/  IADD3 RZ, P0, R9, R10, RZ ;  /* 0x0000000a09ff7210 */ /* 0x000fe20007f1e0ff */
[----:B------:R-:W-:-:S04]  /*0a90*/  IMAD.MOV.U32 R12, RZ, RZ, R11 ;  /* 0x000000ffff0c7224 */ /* 0x000fc800078e000b */
[----:B------:R-:W-:-:S08]  /*0aa0*/  IMAD.WIDE.U32.X R8, R15, R25, R12, P0 ;  /* 0x000000190f087225 */ /* 0x000fd000000e040c */
.L_x_9:
[----:B------:R-:W0:Y:S01]  /*0ab0*/  LDC.64 R24, c[0x0][0x640] ;  /* 0x00019000ff187b82 */ /* 0x000e220000000a00 */
[-CC-:B------:R-:W-:Y:S01]  /*0ac0*/  SHF.R.U64 R28, R8, R0.reuse, R9.reuse ;  /* 0x00000000081c7219 */ /* 0x180fe20000001209 */
[----:B------:R-:W-:Y:S01]  /*0ad0*/  IMAD R30, R7, R21, R4 ;  /* 0x00000015071e7224 */ /* 0x000fe200078e0204 */
[----:B------:R-:W-:Y:S01]  /*0ae0*/  SHF.R.U32.HI R0, RZ, R0, R9 ;  /* 0x00000000ff007219 */ /* 0x000fe20000011609 */
[----:B------:R-:W-:Y:S01]  /*0af0*/  IMAD.MOV.U32 R21, RZ, RZ, 0x1 ;  /* 0x00000001ff157424 */ /* 0x000fe200078e00ff */
[----:B------:R-:W-:-:S03]  /*0b00*/  IADD3 R5, P0, RZ, -R28, RZ ;  /* 0x8000001cff057210 */ /* 0x000fc60007f1e0ff */
[----:B------:R-:W1:Y:S02]  /*0b10*/  LDC R6, c[0x0][0x618] ;  /* 0x00018600ff067b82 */ /* 0x000e640000000800 */
[----:B------:R-:W-:-:S04]  /*0b20*/  IMAD.X R9, RZ, RZ, ~R0, P0 ;  /* 0x000000ffff097224 */ /* 0x000fc800000e0e00 */
[-C--:B------:R-:W-:Y:S02]  /*0b30*/  IMAD R0, R9, R26.reuse, RZ ;  /* 0x0000001a09007224 */ /* 0x080fe400078e02ff */
[----:B------:R-:W2:Y:S01]  /*0b40*/  LDC R11, c[0x0][0x608] ;  /* 0x00018200ff0b7b82 */ /* 0x000ea20000000800 */
[----:B------:R-:W-:-:S04]  /*0b50*/  IMAD.WIDE.U32 R8, R5, R26, R16 ;  /* 0x0000001a05087225 */ /* 0x000fc800078e0010 */
[----:B------:R-:W-:-:S03]  /*0b60*/  IMAD R5, R5, R27, R0 ;  /* 0x0000001b05057224 */ /* 0x000fc600078e0200 */
[----:B------:R-:W3:Y:S01]  /*0b70*/  LDC R12, c[0x0][0x658] ;  /* 0x00019600ff0c7b82 */ /* 0x000ee20000000800 */
[----:B0-----:R-:W-:Y:S01]  /*0b80*/  ISETP.NE.U32.AND P0, PT, R24, RZ, PT ;  /* 0x000000ff1800720c */ /* 0x001fe20003f05070 */
[----:B------:R-:W-:Y:S02]  /*0b90*/  IMAD.IADD R5, R9, 0x1, R5 ;  /* 0x0000000109057824 */ /* 0x000fe400078e0205 */
[----:B------:R-:W-:Y:S01]  /*0ba0*/  IMAD.MOV.U32 R9, RZ, RZ, -0x1 ;  /* 0xffffffffff097424 */ /* 0x000fe200078e00ff */
[----:B------:R-:W-:-:S03]  /*0bb0*/  ISETP.NE.AND.EX P0, PT, R25, RZ, PT, P0 ;  /* 0x000000ff1900720c */ /* 0x000fc60003f05300 */
[----:B------:R-:W0:Y:S01]  /*0bc0*/  LDC R15, c[0x0][0x600] ;  /* 0x00018000ff0f7b82 */ /* 0x000e220000000800 */
[-CC-:B-1----:R-:W-:Y:S02]  /*0bd0*/  SHF.R.U64 R13, R8, R6.reuse, R5.reuse ;  /* 0x00000006080d7219 */ /* 0x182fe40000001205 */
[----:B------:R-:W-:-:S05]  /*0be0*/  SHF.R.U32.HI R0, RZ, R6, R5 ;  /* 0x00000006ff007219 */ /* 0x000fca0000011605 */
[----:B------:R-:W1:Y:S01]  /*0bf0*/  LDC R14, c[0x0][0x648] ;  /* 0x00019200ff0e7b82 */ /* 0x000e620000000800 */
[-CC-:B--2---:R-:W-:Y:S02]  /*0c00*/  SHF.R.U64 R27, R13, R11.reuse, R0.reuse ;  /* 0x0000000b0d1b7219 */ /* 0x184fe40000001200 */
[----:B------:R-:W-:-:S05]  /*0c10*/  SHF.R.U32.HI R5, RZ, R11, R0 ;  /* 0x0000000bff057219 */ /* 0x000fca0000011600 */
[----:B------:R-:W2:Y:S01]  /*0c20*/  LDC R20, c[0x0][0x638] ;  /* 0x00018e00ff147b82 */ /* 0x000ea20000000800 */
[-CC-:B---3--:R-:W-:Y:S02]  /*0c30*/  SHF.R.U64 R26, R27, R12.reuse, R5.reuse ;  /* 0x0000000c1b1a7219 */ /* 0x188fe40000001205 */
[-C--:B------:R-:W-:Y:S02]  /*0c40*/  SHF.L.U32 R0, R9, R12.reuse, RZ ;  /* 0x0000000c09007219 */ /* 0x080fe400000006ff */
[----:B------:R-:W-:Y:S01]  /*0c50*/  SHF.R.U32.HI R5, RZ, R12, R5 ;  /* 0x0000000cff057219 */ /* 0x000fe20000011605 */
[----:B------:R-:W-:Y:S01]  /*0c60*/  IMAD.MOV.U32 R4, RZ, RZ, R26 ;  /* 0x000000ffff047224 */ /* 0x000fe200078e001a */
[----:B------:R-:W-:Y:S01]  /*0c70*/  LOP3.LUT R10, RZ, R0, RZ, 0x33, !PT ;  /* 0x00000000ff0a7212 */ /* 0x000fe200078e33ff */
[----:B------:R-:W3:Y:S01]  /*0c80*/  LDC R23, c[0x0][0x610] ;  /* 0x00018400ff177b82 */ /* 0x000ee20000000800 */
[----:B------:R-:W-:Y:S05]  /*0c90*/  @!P0 BRA `(.L_x_10) ;  /* 0x0000000000288947 */ /* 0x000fea0003800000 */
[----:B------:R-:W4:Y:S02]  /*0ca0*/  LDC R9, c[0x0][0x64c] ;  /* 0x00019300ff097b82 */ /* 0x000f240000000800 */
[----:B----4-:R-:W-:-:S05]  /*0cb0*/  IADD3 R9, P0, R26, R9, RZ ;  /* 0x000000091a097210 */ /* 0x010fca0007f1e0ff */
        /* <DEDUP_REMOVED lines=8> */
.L_x_10:
[----:B-1----:R-:W-:Y:S01]  /*0d40*/  SHF.R.U64 R4, R4, R14, R5 ;  /* 0x0000000e04047219 */ /* 0x002fe20000001205 */
[----:B0-----:R-:W-:Y:S01]  /*0d50*/  VIADD R6, R15, 0xffffffff ;  /* 0xffffffff0f067836 */ /* 0x001fe20000000000 */
[----:B------:R-:W-:Y:S02]  /*0d60*/  SHF.L.U32 R0, R21, R12, RZ ;  /* 0x0000000c15007219 */ /* 0x000fe400000006ff */
[----:B------:R-:W-:Y:S01]  /*0d70*/  LOP3.LUT R5, R27, R10, RZ, 0xc0, !PT ;  /* 0x0000000a1b057212 */ /* 0x000fe200078ec0ff */
[----:B------:R-:W-:Y:S01]  /*0d80*/  IMAD.MOV R7, RZ, RZ, -R4 ;  /* 0x000000ffff077224 */ /* 0x000fe200078e0a04 */
[----:B------:R-:W-:Y:S02]  /*0d90*/  SEL R3, R3, R30, !P1 ;  /* 0x0000001e03037207 */ /* 0x000fe40004800000 */
[----:B------:R-:W-:Y:S01]  /*0da0*/  LOP3.LUT R6, R13, R6, RZ, 0xc0, !PT ;  /* 0x000000060d067212 */ /* 0x000fe200078ec0ff */
[----:B------:R-:W-:Y:S02]  /*0db0*/  IMAD R4, R0, R4, R5 ;  /* 0x0000000400047224 */ /* 0x000fe400078e0205 */
[----:B--2---:R-:W-:-:S02]  /*0dc0*/  IMAD R0, R7, R20, R26 ;  /* 0x0000001407007224 */ /* 0x004fc400078e021a */
[----:B---3--:R-:W-:Y:S02]  /*0dd0*/  IMAD R3, R4, R23, R3 ;  /* 0x0000001704037224 */ /* 0x008fe400078e0203 */
[----:B------:R-:W-:Y:S02]  /*0de0*/  IMAD.MOV.U32 R5, RZ, RZ, 0x1 ;  /* 0x00000001ff057424 */ /* 0x000fe400078e00ff */
[----:B------:R-:W-:Y:S02]  /*0df0*/  IMAD R4, R0, R15, R6 ;  /* 0x0000000f00047224 */ /* 0x000fe400078e0206 */
[----:B------:R-:W-:Y:S01]  /*0e00*/  IMAD.MOV.U32 R23, RZ, RZ, R28 ;  /* 0x000000ffff177224 */ /* 0x000fe200078e001c */
[----:B------:R-:W-:Y:S02]  /*0e10*/  PRMT R0, R5, 0x7610, R0 ;  /* 0x0000761005007816 */ /* 0x000fe40000000000 */
[----:B------:R-:W-:Y:S02]  /*0e20*/  SEL R152, R4, R3, !P1 ;  /* 0x0000000304987207 */ /* 0x000fe40004800000 */
[----:B------:R-:W-:-:S07]  /*0e30*/  SEL R153, R3, R4, !P1 ;  /* 0x0000000403997207 */ /* 0x000fce0004800000 */
.L_x_8:
[----:B------:R-:W-:-:S08]  /*0e40*/  NOP ;  /* 0x0000000000007918 */ /* 0x000fd00000000000 */
[----:B------:R-:W0:Y:S02]  /*0e50*/  USETMAXREG.TRY_ALLOC.CTAPOOL UP0, 0xe8 ;  /* 0x000000e8000079c8 */ /* 0x000e240008000600 */
[----:B0-----:R-:W-:-:S13]  /*0e60*/  PLOP3.LUT P0, PT, PT, PT, UP0, 0x80, 0x0 ;  /* 0x000000000000781c */ /* 0x001fda0003f0f008 */
[----:B------:R-:W-:Y:S05]  /*0e70*/  @!P0 BRA `(.L_x_8) ;  /* 0xfffffffc00f08947 */ /* 0x000fea000383ffff */
[----:B------:R-:W-:Y:S01]  /*0e80*/  ULDC.64 UR4, c[0x0][0x598] ;  /* 0x0001660000047ab9 */ /* 0x000fe20000000a00 */
[----:B------:R-:W-:Y:S01]  /*0e90*/  ULDC.64 UR36, c[0x0][0x208] ;  /* 0x0000820000247ab9 */ /* 0x000fe20000000a00 */
[----:B------:R-:W-:-:S04]  /*0ea0*/  ISETP.NE.U32.AND P0, PT, RZ, UR4, PT ;  /* 0x00000004ff007c0c */ /* 0x000fc8000bf05070 */
[----:B------:R-:W-:-:S13]  /*0eb0*/  ISETP.NE.AND.EX P0, PT, RZ, UR5, PT, P0 ;  /* 0x00000005ff007c0c */ /* 0x000fda000bf05300 */
[----:B------:R-:W-:Y:S05]  /*0ec0*/  @!P0 BRA `(.L_x_11) ;  /* 0x00000000001c8947 */ /* 0x000fea0003800000 */
[----:B------:R-:W0:Y:S02]  /*0ed0*/  LDC.64 R4, c[0x0][0x598] ;  /* 0x00016600ff047b82 */ /* 0x000e240000000a00 */
[----:B0-----:R-:W2:Y:S02]  /*0ee0*/  LDG.E.64 R4, desc[UR36][R4.64] ;  /* 0x0000002404047981 */ /* 0x001ea4000c1e1b00 */
[----:B--2---:R-:W-:-:S04]  /*0ef0*/  ISETP.NE.U32.AND P0, PT, R4, RZ, PT ;  /* 0x000000ff0400720c */ /* 0x004fc80003f05070 */
[----:B------:R-:W-:-:S13]  /*0f00*/  ISETP.NE.AND.EX P0, PT, R5, RZ, PT, P0 ;  /* 0x000000ff0500720c */ /* 0x000fda0003f05300 */
[----:B------:R-:W-:Y:S05]  /*0f10*/  @!P0 BRA `(.L_x_11) ;  /* 0x0000000000088947 */ /* 0x000fea0003800000 */
[----:B------:R0:W5:Y:S01]  /*0f20*/  LD.E R154, desc[UR36][R4.64] ;  /* 0x00000024049a7980 */ /* 0x000162000c101900 */
[----:B------:R-:W-:Y:S05]  /*0f30*/  BRA `(.L_x_12) ;  /* 0x0000000000247947 */ /* 0x000fea0003800000 */
.L_x_11:
[----:B------:R-:W-:Y:S02]  /*0f40*/  ULDC.64 UR4, c[0x0][0x588] ;  /* 0x0001620000047ab9 */ /* 0x000fe40000000a00 */
[----:B------:R-:W-:-:S04]  /*0f50*/  ISETP.NE.U32.AND P0, PT, RZ, UR4, PT ;  /* 0x00000004ff007c0c */ /* 0x000fc8000bf05070 */
[----:B------:R-:W-:-:S13]  /*0f60*/  ISETP.NE.AND.EX P0, PT, RZ, UR5, PT, P0 ;  /* 0x00000005ff007c0c */ /* 0x000fda000bf05300 */
[----:B------:R-:W-:Y:S05]  /*0f70*/  @!P0 BRA `(.L_x_13) ;  /* 0x00000000000c8947 */ /* 0x000fea0003800000 */
[----:B------:R-:W0:Y:S02]  /*0f80*/  LDC.64 R154, c[0x0][0x588] ;  /* 0x00016200ff9a7b82 */ /* 0x000e240000000a00 */
[----:B0-----:R1:W5:Y:S01]  /*0f90*/  LDG.E R154, desc[UR36][R154.64] ;  /* 0x000000249a9a7981 */ /* 0x001362000c1e1900 */
[----:B------:R-:W-:Y:S05]  /*0fa0*/  BRA `(.L_x_12) ;  /* 0x0000000000087947 */ /* 0x000fea0003800000 */
.L_x_13:
[----:B------:R-:W-:Y:S02]  /*0fb0*/  ULDC UR4, c[0x0][0x580] ;  /* 0x0001600000047ab9 */ /* 0x000fe40000000800 */
[----:B------:R-:W-:-:S07]  /*0fc0*/  IMAD.U32 R154, RZ, RZ, UR4 ;  /* 0x00000004ff9a7e24 */ /* 0x000fce000f8e00ff */
.L_x_12:
[----:B------:R-:W-:Y:S02]  /*0fd0*/  ULDC.64 UR4, c[0x0][0x5a0] ;  /* 0x0001680000047ab9 */ /* 0x000fe40000000a00 */
[----:B------:R-:W-:-:S04]  /*0fe0*/  ISETP.NE.U32.AND P0, PT, RZ, UR4, PT ;  /* 0x00000004ff007c0c */ /* 0x000fc8000bf05070 */
[----:B------:R-:W-:-:S13]  /*0ff0*/  ISETP.NE.AND.EX P0, PT, RZ, UR5, PT, P0 ;  /* 0x00000005ff007c0c */ /* 0x000fda000bf05300 */
[----:B------:R-:W-:Y:S05]  /*1000*/  @!P0 BRA `(.L_x_14) ;  /* 0x00000000001c8947 */ /* 0x000fea0003800000 */
[----:B0-----:R-:W0:Y:S02]  /*1010*/  LDC.64 R4, c[0x0][0x5a0] ;  /* 0x00016800ff047b82 */ /* 0x001e240000000a00 */
[----:B0-----:R-:W2:Y:S02]  /*1020*/  LDG.E.64 R4, desc[UR36][R4.64] ;  /* 0x0000002404047981 */ /* 0x001ea4000c1e1b00 */
[----:B--2---:R-:W-:-:S04]  /*1030*/  ISETP.NE.U32.AND P0, PT, R4, RZ, PT ;  /* 0x000000ff0400720c */ /* 0x004fc80003f05070 */
[----:B------:R-:W-:-:S13]  /*1040*/  ISETP.NE.AND.EX P0, PT, R5, RZ, PT, P0 ;  /* 0x000000ff0500720c */ /* 0x000fda0003f05300 */
[----:B------:R-:W-:Y:S05]  /*1050*/  @!P0 BRA `(.L_x_14) ;  /* 0x0000000000088947 */ /* 0x000fea0003800000 */
[----:B-1----:R0:W5:Y:S01]  /*1060*/  LD.E R155, desc[UR36][R4.64] ;  /* 0x00000024049b7980 */ /* 0x002162000c101900 */
[----:B------:R-:W-:Y:S05]  /*1070*/  BRA `(.L_x_15) ;  /* 0x0000000000247947 */ /* 0x000fea0003800000 */
.L_x_14:
[----:B------:R-:W-:Y:S02]  /*1080*/  ULDC.64 UR4, c[0x0][0x590] ;  /* 0x0001640000047ab9 */ /* 0x000fe40000000a00 */
[----:B------:R-:W-:-:S04]  /*1090*/  ISETP.NE.U32.AND P0, PT, RZ, UR4, PT ;  /* 0x00000004ff007c0c */ /* 0x000fc8000bf05070 */
[----:B------:R-:W-:-:S13]  /*10a0*/  ISETP.NE.AND.EX P0, PT, RZ, UR5, PT, P0 ;  /* 0x00000005ff007c0c */ /* 0x000fda000bf05300 */
[----:B------:R-:W-:Y:S05]  /*10b0*/  @!P0 BRA `(.L_x_16) ;  /* 0x00000000000c8947 */ /* 0x000fea0003800000 */
[----:B0-----:R-:W1:Y:S02]  /*10c0*/  LDC.64 R4, c[0x0][0x590] ;  /* 0x00016400ff047b82 */ /* 0x001e640000000a00 */
[----:B-1----:R1:W5:Y:S01]  /*10d0*/  LDG.E R155, desc[UR36][R4.64] ;  /* 0x00000024049b7981 */ /* 0x002362000c1e1900 */
[----:B------:R-:W-:Y:S05]  /*10e0*/  BRA `(.L_x_15) ;  /* 0x0000000000087947 */ /* 0x000fea0003800000 */
.L_x_16:
[----:B------:R-:W-:Y:S02]  /*10f0*/  ULDC UR4, c[0x0][0x584] ;  /* 0x0001610000047ab9 */ /* 0x000fe40000000800 */
[----:B-1----:R-:W-:-:S07]  /*1100*/  IMAD.U32 R155, RZ, RZ, UR4 ;  /* 0x00000004ff9b7e24 */ /* 0x002fce000f8e00ff */
.L_x_15:
[----:B------:R-:W-:-:S13]  /*1110*/  LOP3.LUT P0, RZ, R0, 0xff, RZ, 0xc0, !PT ;  /* 0x000000ff00ff7812 */ /* 0x000fda000780c0ff */
[----:B------:R-:W-:Y:S05]  /*1120*/  @!P0 EXIT ;  /* 0x000000000000894d */ /* 0x000fea0003800000 */
[----:B------:R-:W-:Y:S01]  /*1130*/  ULDC UR4, c[0x0][0x28c] ;  /* 0x0000a30000047ab9 */ /* 0x000fe20000000800 */
[----:B------:R-:W-:Y:S01]  /*1140*/  LOP3.LUT R157, R19, 0x1, RZ, 0xfc, !PT ;  /* 0x00000001139d7812 */ /* 0x000fe200078efcff */
[----:B------:R-:W-:Y:S01]  /*1150*/  UIADD3 UR4, UR4, 0x1f, URZ ;  /* 0x0000001f04047890 */ /* 0x000fe2000fffe03f */
[----:B------:R-:W-:Y:S01]  /*1160*/  UMOV UR38, URZ ;  /* 0x0000003f00267c82 */ /* 0x000fe20008000000 */
[----:B------:R-:W-:Y:S02]  /*1170*/  UMOV UR39, URZ ;  /* 0x0000003f00277c82 */ /* 0x000fe40008000000 */
[----:B------:R-:W-:-:S04]  /*1180*/  USHF.R.S32.HI UR5, URZ, 0x1f, UR4 ;  /* 0x0000001f3f057899 */ /* 0x000fc80008011404 */
[----:B------:R-:W-:-:S04]  /*1190*/  ULEA.HI UR5, UR5, UR4, URZ, 0x5 ;  /* 0x0000000405057291 */ /* 0x000fc8000f8f283f */
[----:B------:R-:W-:-:S12]  /*11a0*/  USHF.R.S32.HI UR40, URZ, 0x5, UR5 ;  /* 0x000000053f287899 */ /* 0x000fd80008011405 */
.L_x_292:
[----:B------:R-:W-:Y:S01]  /*11b0*/  LOP3.LUT R0, R18, 0x80, RZ, 0xc0, !PT ;  /* 0x0000008012007812 */ /* 0x000fe200078ec0ff */
[----:B--2---:R-:W2:Y:S01]  /*11c0*/  S2UR UR7, SR_CgaCtaId ;  /* 0x00000000000779c3 */ /* 0x004ea20000008800 */
[----:B------:R-:W-:Y:S02]  /*11d0*/  UMOV UR6, 0x400 ;  /* 0x0000040000067882 */ /* 0x000fe40000000000 */
[----:B------:R-:W-:-:S06]  /*11e0*/  SHF.R.U32.HI R0, RZ, 0x7, R0 ;  /* 0x00000007ff007819 */ /* 0x000fcc0000011600 */
[----:B---3--:R-:W3:Y:S01]  /*11f0*/  SHFL.IDX PT, R0, R0, RZ, 0x1f ;  /* 0x00001fff00007589 */ /* 0x008ee200000e0000 */
[----:B--2---:R-:W-:Y:S01]  /*1200*/  ULEA UR6, UR7, UR6, 0x18 ;  /* 0x0000000607067291 */ /* 0x004fe2000f8ec03f */
[----:B---3--:R-:W-:-:S13]  /*1210*/  R2UR UR4, R0 ;  /* 0x00000000000472ca */ /* 0x008fda00000e0000 */
[----:B------:R-:W-:-:S04]  /*1220*/  ULEA.HI UR5, UR4, UR4, URZ, 0x1 ;  /* 0x0000000404057291 */ /* 0x000fc8000f8f083f */
[----:B------:R-:W-:-:S04]  /*1230*/  ULOP3.LUT UR5, UR5, 0xffffe, URZ, 0xc0, !UPT ;  /* 0x000ffffe05057892 */ /* 0x000fc8000f8ec03f */
[----:B------:R-:W-:-:S03]  /*1240*/  UIADD3 UR5, UR4, -UR5, URZ ;  /* 0x8000000504057290 */ /* 0x000fc6000fffe03f */
[----:B------:R-:W-:Y:S01]  /*1250*/  ULDC UR4, c[0x0][0x28c] ;  /* 0x0000a30000047ab9 */ /* 0x000fe20000000800 */
[----:B------:R-:W-:Y:S01]  /*1260*/  ULEA UR5, UR5, UR6, 0xc ;  /* 0x0000000605057291 */ /* 0x000fe2000f8e603f */
[----:B------:R-:W-:-:S03]  /*1270*/  ISETP.LT.AND P0, PT, RZ, UR4, PT ;  /* 0x00000004ff007c0c */ /* 0x000fc6000bf01270 */
[----:B------:R-:W-:-:S04]  /*1280*/  UIADD3 UR5, UR5, 0x100, URZ ;  /* 0x0000010005057890 */ /* 0x000fc8000fffe03f */
[----:B------:R-:W-:-:S04]  /*1290*/  USHF.R.U32.HI UR5, URZ, 0x4, UR5 ;  /* 0x000000043f057899 */ /* 0x000fc80008011605 */
[----:B------:R-:W-:Y:S02]  /*12a0*/  ULOP3.LUT UR41, UR5, 0x3fff, URZ, 0xc0, !UPT ;  /* 0x00003fff05297892 */ /* 0x000fe4000f8ec03f */
[----:B-1----:R-:W-:Y:S10]  /*12b0*/  @P0 BRA `(.L_x_17) ;  /* 0x0000000000400947 */ /* 0x002ff40003800000 */
[----:B------:R-:W-:Y:S01]  /*12c0*/  MOV R0, 0x0 ;  /* 0x0000000000007802 */ /* 0x000fe20000000f00 */
[----:B------:R-:W-:Y:S01]  /*12d0*/  ULDC.64 UR4, c[0x4][0x68] ;  /* 0x01001a0000047ab9 */ /* 0x000fe20000000a00 */
[----:B------:R-:W-:Y:S01]  /*12e0*/  ULDC.64 UR6, c[0x4][0x8] ;  /* 0x0100020000067ab9 */ /* 0x000fe20000000a00 */
[----:B01----:R-:W-:Y:S01]  /*12f0*/  IMAD.U32 R4, RZ, RZ, UR4 ;  /* 0x00000004ff047e24 */ /* 0x003fe2000f8e00ff */
[----:B------:R0:W1:Y:S01]  /*1300*/  LDC.64 R14, c[0x4][R0] ;  /* 0x01000000000e7b82 */ /* 0x0000620000000a00 */
[----:B------:R-:W-:Y:S01]  /*1310*/  IMAD.U32 R5, RZ, RZ, UR5 ;  /* 0x00000005ff057e24 */ /* 0x000fe2000f8e00ff */
[----:B------:R-:W-:Y:S01]  /*1320*/  ULDC.64 UR4, c[0x4][0x70] ;  /* 0x01001c0000047ab9 */ /* 0x000fe20000000a00 */
[----:B------:R-:W-:Y:S02]  /*1330*/  IMAD.U32 R10, RZ, RZ, UR6 ;  /* 0x00000006ff0a7e24 */ /* 0x000fe4000f8e00ff */
[----:B------:R-:W-:Y:S02]  /*1340*/  IMAD.U32 R6, RZ, RZ, UR4 ;  /* 0x00000004ff067e24 */ /* 0x000fe4000f8e00ff */
[----:B------:R-:W-:-:S02]  /*1350*/  IMAD.U32 R7, RZ, RZ, UR5 ;  /* 0x00000005ff077e24 */ /* 0x000fc4000f8e00ff */
[----:B------:R-:W-:Y:S02]  /*1360*/  IMAD.U32 R11, RZ, RZ, UR7 ;  /* 0x00000007ff0b7e24 */ /* 0x000fe4000f8e00ff */
[----:B------:R-:W-:Y:S02]  /*1370*/  IMAD.MOV.U32 R8, RZ, RZ, 0x1e1 ;  /* 0x000001e1ff087424 */ /* 0x000fe400078e00ff */
[----:B------:R-:W-:Y:S02]  /*1380*/  IMAD.MOV.U32 R12, RZ, RZ, 0x1 ;  /* 0x00000001ff0c7424 */ /* 0x000fe400078e00ff */
[----:B0-----:R-:W-:-:S07]  /*1390*/  IMAD.MOV.U32 R13, RZ, RZ, RZ ;  /* 0x000000ffff0d7224 */ /* 0x001fce00078e00ff */
[----:B------:R-:W-:-:S07]  /*13a0*/  LEPC R20, `(.L_x_17) ;  /* 0x000000001014794e */ /* 0x000fce0000000000 */
[----:B-1---5:R-:W-:Y:S05]  /*13b0*/  CALL.ABS.NOINC R14 ;  /* 0x000000000e007343 */ /* 0x022fea0003c00000 */
.L_x_17:
[----:B------:R-:W-:-:S13]  /*13c0*/  ISETP.NE.AND P0, PT, R157, 0x3, PT ;  /* 0x000000039d00780c */ /* 0x000fda0003f05270 */
[----:B------:R-:W-:Y:S05]  /*13d0*/  @!P0 BRA `(.L_x_18) ;  /* 0x0000000000048947 */ /* 0x000fea0003800000 */
[----:B------:R-:W-:Y:S01]  /*13e0*/  BPT.TRAP 0x1 ;  /* 0x000000040000795c */ /* 0x000fe20000300000 */
.L_x_18:
[----:B------:R-:W2:Y:S01]  /*13f0*/  S2UR UR5, SR_CgaCtaId ;  /* 0x00000000000579c3 */ /* 0x000ea20000008800 */
[----:B------:R-:W-:Y:S01]  /*1400*/  UMOV UR4, 0x400 ;  /* 0x0000040000047882 */ /* 0x000fe20000000000 */
[----:B------:R-:W-:Y:S02]  /*1410*/  IMAD.U32 R0, RZ, RZ, UR38 ;  /* 0x00000026ff007e24 */ /* 0x000fe4000f8e00ff */
[----:B------:R-:W-:-:S03]  /*1420*/  IMAD.U32 R3, RZ, RZ, UR39 ;  /* 0x00000027ff037e24 */ /* 0x000fc6000f8e00ff */
[----:B------:R-:W-:Y:S01]  /*1430*/  SHF.L.U32 R0, R0, 0x1f, RZ ;  /* 0x0000001f00007819 */ /* 0x000fe200000006ff */
[----:B--2---:R-:W-:-:S06]  /*1440*/  ULEA UR4, UR5, UR4, 0x18 ;  /* 0x0000000405047291 */ /* 0x004fcc000f8ec03f */
[----:B------:R-:W-:-:S04]  /*1450*/  IMAD.U32 R6, RZ, RZ, UR4 ;  /* 0x00000004ff067e24 */ /* 0x000fc8000f8e00ff */
[----:B------:R-:W-:-:S04]  /*1460*/  IMAD R3, R3, 0x8, R6 ;  /* 0x0000000803037824 */ /* 0x000fc800078e0206 */
[----:B------:R2:W3:Y:S01]  /*1470*/  SYNCS.PHASECHK.TRANS64.TRYWAIT P1, [R3+URZ], R0 ;  /* 0x00000000030075a7 */ /* 0x0004e2000802017f */
[----:B------:R-:W-:Y:S05]  /*1480*/  @!P0 BRA `(.L_x_19) ;  /* 0x0000000000048947 */ /* 0x000fea0003800000 */
[----:B------:R-:W-:Y:S01]  /*1490*/  BPT.TRAP 0x1 ;  /* 0x000000040000795c */ /* 0x000fe20000300000 */
.L_x_19:
[----:B---3--:R-:W-:Y:S05]  /*14a0*/  @P1 BRA `(.L_x_20) ;  /* 0x0000000000081947 */ /* 0x008fea0003800000 */
[----:B------:R-:W3:Y:S02]  /*14b0*/  SYNCS.PHASECHK.TRANS64.TRYWAIT P1, [R3+URZ], R0 ;  /* 0x00000000030075a7 */ /* 0x000ee4000802017f */
[----:B---3--:R-:W-:Y:S05]  /*14c0*/  @!P1 BRA `(.L_x_21) ;  /* 0x000000a000749947 */ /* 0x008fea0003800000 */
.L_x_20:
[----:B------:R-:W-:-:S04]  /*14d0*/  UISETP.LT.AND UP0, UPT, UR40, 0x1, UPT ;  /* 0x000000012800788c */ /* 0x000fc8000bf01270 */
[----:B------:R-:W-:-:S06]  /*14e0*/  USEL UR4, UR40, 0x1, UP0 ;  /* 0x0000000128047887 */ /* 0x000fcc0008000000 */
[----:B--23--:R-:W-:Y:S01]  /*14f0*/  IMAD.U32 R0, RZ, RZ, UR4 ;  /* 0x00000004ff007e24 */ /* 0x00cfe2000f8e00ff */
[----:B------:R-:W-:Y:S05]  /*1500*/  WARPSYNC.ALL ;  /* 0x0000000000007948 */ /* 0x000fea0003800000 */
[----:B------:R-:W-:-:S04]  /*1510*/  IADD3 R0, -R0, UR40, RZ ;  /* 0x0000002800007c10 */ /* 0x000fc8000fffe1ff */
[----:B------:R-:W-:Y:S02]  /*1520*/  ISETP.GE.AND P1, PT, R0, 0x1, PT ;  /* 0x000000010000780c */ /* 0x000fe40003f26270 */
[----:B------:R-:W-:Y:S01]  /*1530*/  R2UR UR4, R6 ;  /* 0x00000000060472ca */ /* 0x000fe200000e0000 */
[----:B------:R-:W-:Y:S01]  /*1540*/  ULOP3.LUT UR41, UR41, 0x10000, URZ, 0xfc, !UPT ;  /* 0x0001000029297892 */ /* 0x000fe2000f8efc3f */
[----:B------:R-:W-:Y:S01]  /*1550*/  WARPGROUP.ARRIVE ;  /* 0x00000000000079c5 */ /* 0x000fe20000000000 */
[----:B------:R-:W-:Y:S01]  /*1560*/  UMOV UR5, 0x80000020 ;  /* 0x8000002000057882 */ /* 0x000fe20000000000 */
[----:B------:R-:W-:-:S09]  /*1570*/  UMOV UR7, 0x80000020 ;  /* 0x8000002000077882 */ /* 0x000fd20000000000 */
[----:B------:R-:W-:-:S04]  /*1580*/  UIADD3 UR4, UR4, 0xa100, URZ ;  /* 0x0000a10004047890 */ /* 0x000fc8000fffe03f */
[----:B------:R-:W-:-:S04]  /*1590*/  USHF.R.U32.HI UR4, URZ, 0x4, UR4 ;  /* 0x000000043f047899 */ /* 0x000fc80008011604 */
[----:B------:R-:W-:-:S04]  /*15a0*/  ULOP3.LUT UR4, UR4, 0x3fff, URZ, 0xc0, !UPT ;  /* 0x00003fff04047892 */ /* 0x000fc8000f8ec03f */
[----:B------:R-:W-:Y:S02]  /*15b0*/  ULOP3.LUT UR9, UR4, 0x10000, URZ, 0xfc, !UPT ;  /* 0x0001000004097892 */ /* 0x000fe4000f8efc3f */
[----:B------:R-:W-:Y:S02]  /*15c0*/  ULEA UR4, UR39, UR41, 0x9 ;  /* 0x0000002927047291 */ /* 0x000fe4000f8e483f */
[----:B------:R-:W-:-:S09]  /*15d0*/  ULEA UR6, UR39, UR9, 0xa ;  /* 0x0000000927067291 */ /* 0x000fd2000f8e503f */
[----:B------:R-:W-:Y:S01]  /*15e0*/  HGMMA.64x256x16.F32 R24, gdesc[UR4], RZ, !UPT, gsb0 ;  /* 0x03e00000041879f0 */ /* 0x000fe2000c0008ff */
[----:B------:R-:W-:Y:S02]  /*15f0*/  UIADD3 UR4, UR4, 0x2, URZ ;  /* 0x0000000204047890 */ /* 0x000fe4000fffe03f */
[----:B------:R-:W-:Y:S01]  /*1600*/  UIADD3 UR6, UR6, 0x2, URZ ;  /* 0x0000000206067890 */ /* 0x000fe2000fffe03f */
[----:B------:R-:W-:Y:S01]  /*1610*/  UMOV UR5, 0x80000020 ;  /* 0x8000002000057882 */ /* 0x000fe20000000000 */
[----:B------:R-:W-:Y:S01]  /*1620*/  UMOV UR7, 0x80000020 ;  /* 0x8000002000077882 */ /* 0x000fe20000000000 */
[----:B------:R-:W-:Y:S02]  /*1630*/  WARPGROUP.DEPBAR.LE gsb0, 0x0 ;  /* 0x00008000000079c5 */ /* 0x000fe40000010000 */
[----:B------:R-:W-:-:S15]  /*1640*/  WARPGROUP.ARRIVE ;  /* 0x00000000000079c5 */ /* 0x000fde0000000000 */
[----:B------:R-:W-:-:S05]  /*1650*/  NOP ;  /* 0x0000000000007918 */ /* 0x000fca0000000000 */
[----:B------:R-:W-:Y:S03]  /*1660*/  HGMMA.64x256x16.F32 R24, gdesc[UR4], R24, gsb0 ;  /* 0x03e00000041879f0 */ /* 0x000fe60008000818 */
[----:B------:R-:W-:Y:S02]  /*1670*/  WARPGROUP.DEPBAR.LE gsb0, 0x0 ;  /* 0x00008000000079c5 */ /* 0x000fe40000010000 */
[----:B------:R-:W-:Y:S05]  /*1680*/  @!P1 BRA `(.L_x_22) ;  /* 0x0000000000e89947 */ /* 0x000fea0003800000 */
[----:B------:R-:W-:Y:S02]  /*1690*/  UIADD3 UR4, UR39, 0x1, URZ ;  /* 0x0000000127047890 */ /* 0x000fe4000fffe03f */
[----:B------:R-:W-:Y:S02]  /*16a0*/  IMAD.U32 R3, RZ, RZ, UR39 ;  /* 0x00000027ff037e24 */ /* 0x000fe4000f8e00ff */
[----:B------:R-:W-:-:S04]  /*16b0*/  UISETP.NE.AND UP0, UPT, UR4, 0x5, UPT ;  /* 0x000000050400788c */ /* 0x000fc8000bf05270 */
[----:B------:R-:W-:Y:S02]  /*16c0*/  USEL UR5, URZ, 0x1, UP0 ;  /* 0x000000013f057887 */ /* 0x000fe40008000000 */
[----:B------:R-:W-:Y:S02]  /*16d0*/  USEL UR8, UR4, URZ, UP0 ;  /* 0x0000003f04087287 */ /* 0x000fe40008000000 */
[----:B------:R-:W-:-:S06]  /*16e0*/  ULOP3.LUT UR5, UR38, UR5, URZ, 0x3c, !UPT ;  /* 0x0000000526057292 */ /* 0x000fcc000f8e3c3f */
[----:B------:R-:W-:-:S07]  /*16f0*/  IMAD.U32 R7, RZ, RZ, UR5 ;  /* 0x00000005ff077e24 */ /* 0x000fce000f8e00ff */
.L_x_29:
[----:B------:R-:W-:Y:S05]  /*1700*/  @!P0 BRA `(.L_x_23) ;  /* 0x0000000000048947 */ /* 0x000fea0003800000 */
[----:B------:R-:W-:Y:S01]  /*1710*/  BPT.TRAP 0x1 ;  /* 0x000000040000795c */ /* 0x000fe20000300000 */
.L_x_23:
[----:B------:R-:W2:Y:S01]  /*1720*/  S2UR UR5, SR_CgaCtaId ;  /* 0x00000000000579c3 */ /* 0x000ea20000008800 */
[----:B------:R-:W-:Y:S01]  /*1730*/  UMOV UR4, 0x400 ;  /* 0x0000040000047882 */ /* 0x000fe20000000000 */
[----:B01----:R-:W-:Y:S01]  /*1740*/  IMAD.U32 R5, RZ, RZ, UR8 ;  /* 0x00000008ff057e24 */ /* 0x003fe2000f8e00ff */
[----:B------:R-:W-:Y:S01]  /*1750*/  SHF.L.U32 R4, R7, 0x1f, RZ ;  /* 0x0000001f07047819 */ /* 0x000fe200000006ff */
[----:B--2---:R-:W-:-:S06]  /*1760*/  ULEA UR4, UR5, UR4, 0x18 ;  /* 0x0000000405047291 */ /* 0x004fcc000f8ec03f */
[----:B------:R-:W-:-:S04]  /*1770*/  IMAD.U32 R6, RZ, RZ, UR4 ;  /* 0x00000004ff067e24 */ /* 0x000fc8000f8e00ff */
[----:B------:R-:W-:-:S04]  /*1780*/  IMAD R5, R5, 0x8, R6 ;  /* 0x0000000805057824 */ /* 0x000fc800078e0206 */
[----:B------:R0:W1:Y:S01]  /*1790*/  SYNCS.PHASECHK.TRANS64.TRYWAIT P1, [R5+URZ], R4 ;  /* 0x00000004050075a7 */ /* 0x000062000802017f */
[----:B------:R-:W-:Y:S05]  /*17a0*/  @!P0 BRA `(.L_x_24) ;  /* 0x0000000000048947 */ /* 0x000fea0003800000 */
[----:B------:R-:W-:Y:S01]  /*17b0*/  BPT.TRAP 0x1 ;  /* 0x000000040000795c */ /* 0x000fe20000300000 */
.L_x_24:
[----:B-1----:R-:W-:Y:S05]  /*17c0*/  @P1 BRA `(.L_x_25) ;  /* 0x0000000000081947 */ /* 0x002fea0003800000 */
[----:B------:R-:W1:Y:S02]  /*17d0*/  SYNCS.PHASECHK.TRANS64.TRYWAIT P1, [R5+URZ], R4 ;  /* 0x00000004050075a7 */ /* 0x000e64000802017f */
[----:B-1----:R-:W-:Y:S05]  /*17e0*/  @!P1 BRA `(.L_x_26) ;  /* 0x0000009c00c09947 */ /* 0x002fea0003800000 */
.L_x_25:
[----:B------:R-:W-:Y:S01]  /*17f0*/  ULEA UR4, UR8, UR41, 0x9 ;  /* 0x0000002908047291 */ /* 0x000fe2000f8e483f */
[----:B------:R-:W-:Y:S01]  /*1800*/  WARPGROUP.ARRIVE ;  /* 0x00000000000079c5 */ /* 0x000fe20000000000 */
[----:B------:R-:W-:Y:S01]  /*1810*/  ULEA UR6, UR8, UR9, 0xa ;  /* 0x0000000908067291 */ /* 0x000fe2000f8e503f */
[----:B------:R-:W-:Y:S01]  /*1820*/  UMOV UR5, 0x80000020 ;  /* 0x8000002000057882 */ /* 0x000fe20000000000 */
[----:B------:R-:W-:-:S07]  /*1830*/  UMOV UR7, 0x80000020 ;  /* 0x8000002000077882 */ /* 0x000fce0000000000 */
[----:B------:R-:W-:Y:S01]  /*1840*/  HGMMA.64x256x16.F32 R24, gdesc[UR4], R24, gsb0 ;  /* 0x03e00000041879f0 */ /* 0x000fe20008000818 */
        /* <DEDUP_REMOVED lines=10> */
[----:B------:R-:W-:Y:S01]  /*18f0*/  BPT.TRAP 0x1 ;  /* 0x000000040000795c */ /* 0x000fe20000300000 */
.L_x_27:
[----:B------:R-:W-:-:S13]  /*1900*/  ISETP.NE.AND P1, PT, R156, RZ, PT ;  /* 0x000000ff9c00720c */ /* 0x000fda0003f25270 */
[----:B01----:R-:W-:-:S04]  /*1910*/  @P1 IMAD R4, R3, 0x8, R6 ;  /* 0x0000000803041824 */ /* 0x003fc800078e0206 */
[----:B------:R-:W-:-:S05]  /*1920*/  @P1 VIADD R5, R4, 0x28 ;  /* 0x0000002804051836 */ /* 0x000fca0000000000 */
[----:B------:R-:W-:-:S04]  /*1930*/  @P1 PRMT R5, R22, 0x654, R5 ;  /* 0x0000065416051816 */ /* 0x000fc80000000005 */
[----:B------:R0:W-:Y:S01]  /*1940*/  @P1 SYNCS.ARRIVE.TRANS64.RED.A1T0 RZ, [R5+URZ], RZ ;  /* 0x000000ff05ff19a7 */ /* 0x0001e2000810043f */
[----:B------:R-:W-:-:S13]  /*1950*/  ISETP.GT.U32.AND P1, PT, R19, 0x1, PT ;  /* 0x000000011300780c */ /* 0x000fda0003f24070 */
[----:B0-----:R-:W-:Y:S05]  /*1960*/  @P1 BRA `(.L_x_28) ;  /* 0x0000000000041947 */ /* 0x001fea0003800000 */
[----:B------:R-:W-:Y:S01]  /*1970*/  BPT.TRAP 0x1 ;  /* 0x000000040000795c */ /* 0x000fe20000300000 */
.L_x_28:
[----:B------:R-:W-:Y:S01]  /*1980*/  UIADD3 UR8, UR8, 0x1, URZ ;  /* 0x0000000108087890 */ /* 0x000fe2000fffe03f */
[C---:B------:R-:W-:Y:S01]  /*1990*/  ISETP.GT.AND P2, PT, R0.reuse, 0x1, PT ;  /* 0x000000010000780c */ /* 0x040fe20003f44270 */
[----:B------:R-:W-:Y:S02]  /*19a0*/  VIADD R3, R3, 0x1 ;  /* 0x0000000103037836 */ /* 0x000fe40000000000 */
[----:B------:R-:W-:Y:S01]  /*19b0*/  UISETP.NE.AND UP0, UPT, UR8, 0x5, UPT ;  /* 0x000000050800788c */ /* 0x000fe2000bf05270 */
[----:B------:R-:W-:Y:S02]  /*19c0*/  VIADD R0, R0, 0xffffffff ;  /* 0xffffffff00007836 */ /* 0x000fe40000000000 */
[C---:B------:R-:W-:Y:S01]  /*19d0*/  ISETP.NE.AND P1, PT, R3.reuse, 0x5, PT ;  /* 0x000000050300780c */ /* 0x040fe20003f25270 */
[----:B------:R-:W-:Y:S02]  /*19e0*/  USEL UR4, URZ, 0x1, UP0 ;  /* 0x000000013f047887 */ /* 0x000fe40008000000 */
[----:B------:R-:W-:Y:S01]  /*19f0*/  USEL UR8, UR8, URZ, UP0 ;  /* 0x0000003f08087287 */ /* 0x000fe20008000000 */
[----:B------:R-:W-:-:S03]  /*1a00*/  SEL R3, R3, RZ, P1 ;  /* 0x000000ff03037207 */ /* 0x000fc60000800000 */
[----:B------:R-:W-:Y:S01]  /*1a10*/  LOP3.LUT R7, R7, UR4, RZ, 0x3c, !PT ;  /* 0x0000000407077c12 */ /* 0x000fe2000f8e3cff */
[----:B------:R-:W-:Y:S07]  /*1a20*/  @P2 BRA `(.L_x_29) ;  /* 0xfffffffc00342947 */ /* 0x000fee000383ffff */
.L_x_22:
[----:B------:R-:W2:Y:S02]  /*1a30*/  LDC R0, c[0x0][0x28c] ;  /* 0x0000a300ff007b82 */ /* 0x000ea40000000800 */
[----:B--2---:R-:W-:-:S13]  /*1a40*/  ISETP.GE.AND P1, PT, R0, 0x1, PT ;  /* 0x000000010000780c */ /* 0x004fda0003f26270 */
[----:B------:R-:W-:Y:S05]  /*1a50*/  @!P1 BRA `(.L_x_30) ;  /* 0x0000000000509947 */ /* 0x000fea0003800000 */
[----:B------:R-:W-:Y:S05]  /*1a60*/  @!P0 BRA `(.L_x_31) ;  /* 0x0000000000048947 */ /* 0x000fea0003800000 */
[----:B------:R-:W-:Y:S01]  /*1a70*/  BPT.TRAP 0x1 ;  /* 0x000000040000795c */ /* 0x000fe20000300000 */
.L_x_31:
[----:B------:R-:W-:Y:S01]  /*1a80*/  ISETP.NE.AND P1, PT, R156, RZ, PT ;  /* 0x000000ff9c00720c */ /* 0x000fe20003f25270 */
[----:B------:R-:W-:Y:S01]  /*1a90*/  BSSY B0, `(.L_x_32) ;  /* 0x000000e000007945 */ /* 0x000fe20003800000 */
[----:B------:R-:W-:-:S11]  /*1aa0*/  ISETP.GT.U32.AND P0, PT, R19, 0x1, PT ;  /* 0x000000011300780c */ /* 0x000fd60003f04070 */
[----:B------:R-:W-:Y:S05]  /*1ab0*/  @!P1 BRA `(.L_x_33) ;  /* 0x00000000002c9947 */ /* 0x000fea0003800000 */
[----:B------:R-:W-:-:S04]  /*1ac0*/  UISETP.LT.AND UP0, UPT, UR40, 0x1, UPT ;  /* 0x000000012800788c */ /* 0x000fc8000bf01270 */
[----:B------:R-:W-:-:S04]  /*1ad0*/  USEL UR6, UR40, 0x1, UP0 ;  /* 0x0000000128067887 */ /* 0x000fc80008000000 */
[----:B------:R-:W-:-:S04]  /*1ae0*/  UIADD3 UR6, UR39, UR40, -UR6 ;  /* 0x0000002827067290 */ /* 0x000fc8000fffe806 */
[----:B------:R-:W-:-:S04]  /*1af0*/  UIMAD.WIDE.U32 UR4, UR6, -0x33333333, URZ ;  /* 0xcccccccd060478a5 */ /* 0x000fc8000f8e003f */
[----:B------:R-:W-:-:S04]  /*1b00*/  USHF.R.U32.HI UR4, URZ, 0x2, UR5 ;  /* 0x000000023f047899 */ /* 0x000fc80008011605 */
[----:B------:R-:W-:-:S06]  /*1b10*/  UIMAD UR6, UR4, -0x5, UR6 ;  /* 0xfffffffb040678a4 */ /* 0x000fcc000f8e0206 */
[----:B------:R-:W-:-:S04]  /*1b20*/  IMAD.U32 R3, RZ, RZ, UR6 ;  /* 0x00000006ff037e24 */ /* 0x000fc8000f8e00ff */
[----:B------:R-:W-:-:S04]  /*1b30*/  IMAD R0, R3, 0x8, R6 ;  /* 0x0000000803007824 */ /* 0x000fc800078e0206 */
[----:B------:R-:W-:-:S05]  /*1b40*/  VIADD R3, R0, 0x28 ;  /* 0x0000002800037836 */ /* 0x000fca0000000000 */
[----:B------:R-:W-:-:S04]  /*1b50*/  PRMT R3, R22, 0x654, R3 ;  /* 0x0000065416037816 */ /* 0x000fc80000000003 */
[----:B------:R2:W-:Y:S03]  /*1b60*/  SYNCS.ARRIVE.TRANS64.RED.A1T0 RZ, [R3+URZ], RZ ;  /* 0x000000ff03ff79a7 */ /* 0x0005e6000810043f */
.L_x_33:
[----:B------:R-:W-:Y:S05]  /*1b70*/  BSYNC B0 ;  /* 0x0000000000007941 */ /* 0x000fea0003800000 */
.L_x_32:
[----:B------:R-:W-:Y:S05]  /*1b80*/  @P0 BRA `(.L_x_30) ;  /* 0x0000000000040947 */ /* 0x000fea0003800000 */
[----:B------:R-:W-:Y:S01]  /*1b90*/  BPT.TRAP 0x1 ;  /* 0x000000040000795c */ /* 0x000fe20000300000 */
.L_x_30:
[----:B------:R-:W3:Y:S01]  /*1ba0*/  LDC R7, c[0x0][0x288] ;  /* 0x0000a200ff077b82 */ /* 0x000ee20000000800 */
[--C-:B------:R-:W-:Y:S01]  /*1bb0*/  SHF.R.U32.HI R0, RZ, 0x2, R18.reuse ;  /* 0x00000002ff007819 */ /* 0x100fe20000011612 */
[----:B------:R-:W-:Y:S01]  /*1bc0*/  UIADD3 UR39, UR40, UR39, URZ ;  /* 0x0000002728277290 */ /* 0x000fe2000fffe03f */
[----:B01----:R-:W-:Y:S01]  /*1bd0*/  LOP3.LUT R4, R18, 0x60, RZ, 0xc0, !PT ;  /* 0x0000006012047812 */ /* 0x003fe200078ec0ff */
[----:B------:R-:W-:Y:S01]  /*1be0*/  ULDC UR7, c[0x0][0x284] ;  /* 0x0000a10000077ab9 */ /* 0x000fe20000000800 */
[----:B------:R-:W-:Y:S01]  /*1bf0*/  SHF.R.U32.HI R5, RZ, 0x7, R18 ;  /* 0x00000007ff057819 */ /* 0x000fe20000011612 */
[----:B------:R-:W-:Y:S01]  /*1c00*/  UISETP.GT.U32.AND UP0, UPT, UR39, 0x4, UPT ;  /* 0x000000042700788c */ /* 0x000fe2000bf04070 */
[----:B--2---:R-:W-:Y:S01]  /*1c10*/  LOP3.LUT R3, R0, 0x7, RZ, 0xc0, !PT ;  /* 0x0000000700037812 */ /* 0x004fe200078ec0ff */
[----:B------:R-:W-:Y:S01]  /*1c20*/  UISETP.GE.U32.AND UP1, UPT, UR40, 0x5, UPT ;  /* 0x000000052800788c */ /* 0x000fe2000bf26070 */
[----:B------:R-:W-:Y:S01]  /*1c30*/  SHF.R.U32.HI R10, RZ, 0x1, R4 ;  /* 0x00000001ff0a7819 */ /* 0x000fe20000011604 */
[----:B------:R-:W-:Y:S01]  /*1c40*/  IMAD.SHL.U32 R4, R18, 0x2, RZ ;  /* 0x0000000212047824 */ /* 0x000fe200078e00ff */
[----:B------:R-:W-:Y:S01]  /*1c50*/  LOP3.LUT R0, R5, 0x1, RZ, 0xc0, !PT ;  /* 0x0000000105007812 */ /* 0x000fe200078ec0ff */
[----:B------:R-:W-:Y:S01]  /*1c60*/  UISETP.LT.U32.AND UP0, UPT, UR40, 0x5, UP0 ;  /* 0x000000052800788c */ /* 0x000fe20008701070 */
[----:B------:R-:W-:Y:S01]  /*1c70*/  IADD3 R5, RZ, -R10, -R3 ;  /* 0x8000000aff057210 */ /* 0x000fe20007ffe803 */
[----:B------:R-:W-:Y:S01]  /*1c80*/  ULDC.64 UR8, c[0x0][0x5d0] ;  /* 0x0001740000087ab9 */ /* 0x000fe20000000a00 */
[----:B------:R-:W-:Y:S01]  /*1c90*/  LOP3.LUT R9, R4, 0x6, RZ, 0xc0, !PT ;  /* 0x0000000604097812 */ /* 0x000fe200078ec0ff */
[C---:B------:R-:W-:Y:S01]  /*1ca0*/  IMAD.SHL.U32 R6, R0.reuse, 0x40, RZ ;  /* 0x0000004000067824 */ /* 0x040fe200078e00ff */
[----:B------:R-:W-:Y:S01]  /*1cb0*/  SHF.R.S32.HI R21, RZ, 0x1f, R23 ;  /* 0x0000001fff157819 */ /* 0x000fe20000011417 */
[----:B------:R-:W-:Y:S01]  /*1cc0*/  IMAD R11, R0, -0x40, R5 ;  /* 0xffffffc0000b7824 */ /* 0x000fe200078e0205 */
[----:B------:R-:W-:Y:S01]  /*1cd0*/  LOP3.LUT R0, R18, 0x3, RZ, 0xc0, !PT ;  /* 0x0000000312007812 */ /* 0x000fe200078ec0ff */
[----:B------:R-:W-:Y:S01]  /*1ce0*/  UIMAD.WIDE.U32 UR4, UR39, -0x33333333, URZ ;  /* 0xcccccccd270478a5 */ /* 0x000fe2000f8e003f */
[----:B------:R-:W-:Y:S01]  /*1cf0*/  PRMT R8, R9, 0x6540, R152 ;  /* 0x0000654009087816 */ /* 0x000fe20000000098 */
[----:B------:R-:W-:Y:S01]  /*1d00*/  IMAD.SHL.U32 R152, R152, 0x100, RZ ;  /* 0x0000010098987824 */ /* 0x000fe200078e00ff */
[----:B------:R-:W-:Y:S01]  /*1d10*/  USEL UR6, URZ, 0x1, !UP0 ;  /* 0x000000013f067887 */ /* 0x000fe2000c000000 */
[----:B---3--:R-:W-:Y:S01]  /*1d20*/  IMAD R13, R0, -0x2, R7 ;  /* 0xfffffffe000d7824 */ /* 0x008fe200078e0207 */
[----:B------:R-:W-:Y:S01]  /*1d30*/  SHF.R.S32.HI R9, RZ, 0x1f, R8 ;  /* 0x0000001fff097819 */ /* 0x000fe20000011408 */
[----:B------:R-:W-:Y:S01]  /*1d40*/  IMAD.SHL.U32 R0, R153, 0x80, RZ ;  /* 0x0000008099007824 */ /* 0x000fe200078e00ff */
[----:B------:R-:W-:Y:S01]  /*1d50*/  ISETP.GE.AND P0, PT, R152, R7, PT ;  /* 0x000000079800720c */ /* 0x000fe20003f06270 */
[----:B------:R-:W-:Y:S01]  /*1d60*/  IMAD R4, R21, UR8, RZ ;  /* 0x0000000815047c24 */ /* 0x000fe2000f8e02ff */
[----:B------:R-:W-:Y:S01]  /*1d70*/  LOP3.LUT R3, R6, 0x40, R3, 0xe2, !PT ;  /* 0x0000004006037812 */ /* 0x000fe200078ee203 */
[----:B------:R-:W-:Y:S01]  /*1d80*/  USHF.R.U32.HI UR4, URZ, 0x2, UR5 ;  /* 0x000000023f047899 */ /* 0x000fe20008011605 */
[C---:B------:R-:W-:Y:S01]  /*1d90*/  ISETP.GE.OR P0, PT, R0.reuse, UR7, P0 ;  /* 0x0000000700007c0c */ /* 0x040fe20008706670 */
[----:B------:R-:W-:Y:S01]  /*1da0*/  ULOP3.LUT UR38, UR38, UR6, URZ, 0x3c, !UPT ;  /* 0x0000000626267292 */ /* 0x000fe2000f8e3c3f */
[----:B------:R-:W-:Y:S01]  /*1db0*/  IMAD.WIDE R6, R153, 0x80, RZ ;  /* 0x0000008099067825 */ /* 0x000fe200078e02ff */
[----:B------:R-:W-:Y:S01]  /*1dc0*/  UIMAD UR39, UR4, -0x5, UR39 ;  /* 0xfffffffb042778a4 */ /* 0x000fe2000f8e0227 */
[----:B------:R-:W-:Y:S01]  /*1dd0*/  IADD3 R0, -R0, UR7, R11 ;  /* 0x0000000700007c10 */ /* 0x000fe2000fffe10b */
[----:B------:R-:W-:Y:S01]  /*1de0*/  @UP1 ULOP3.LUT UR38, UR38, 0x1, UR4, 0x78, !UPT ;  /* 0x0000000126261892 */ /* 0x000fe2000f8e7804 */
[C---:B------:R-:W-:Y:S01]  /*1df0*/  IMAD R15, R23.reuse, UR9, R4 ;  /* 0x00000009170f7c24 */ /* 0x040fe2000f8e0204 */
[----:B------:R-:W-:Y:S01]  /*1e00*/  LOP3.LUT R169, R6, R3, R10, 0xfe, !PT ;  /* 0x0000000306a97212 */ /* 0x000fe200078efe0a */
[----:B------:R-:W-:-:S04]  /*1e10*/  IMAD.WIDE.U32 R4, R23, UR8, R8 ;  /* 0x0000000817047c25 */ /* 0x000fc8000f8e0008 */
[----:B------:R-:W-:Y:S02]  /*1e20*/  IMAD.IADD R5, R5, 0x1, R15 ;  /* 0x0000000105057824 */ /* 0x000fe400078e020f */
[----:B------:R-:W-:Y:S02]  /*1e30*/  IMAD.IADD R3, R13, 0x1, -R152 ;  /* 0x000000010d037824 */ /* 0x000fe400078e0a98 */
[----:B------:R-:W-:Y:S01]  /*1e40*/  IMAD.MOV.U32 R153, RZ, RZ, -0x1 ;  /* 0xffffffffff997424 */ /* 0x000fe200078e00ff */
[----:B------:R-:W-:Y:S06]  /*1e50*/  @P0 BRA `(.L_x_34) ;  /* 0x0000007800dc0947 */ /* 0x000fec0003800000 */
[----:B------:R-:W0:Y:S01]  /*1e60*/  LDC.64 R10, c[0x0][0x5c8] ;  /* 0x00017200ff0a7b82 */ /* 0x000e220000000a00 */
[----:B-----5:R-:W-:Y:S01]  /*1e70*/  FSETP.NEU.AND P1, PT, R155, RZ, PT ;  /* 0x000000ff9b00720b */ /* 0x020fe20003f2d000 */
[----:B------:R-:W-:Y:S01]  /*1e80*/  BSSY B0, `(.L_x_34) ;  /* 0x00007b4000007945 */ /* 0x000fe20003800000 */
[----:B------:R-:W-:-:S04]  /*1e90*/  ISETP.GT.AND P0, PT, R3, RZ, PT ;  /* 0x000000ff0300720c */ /* 0x000fc80003f04270 */
[----:B------:R-:W-:Y:S01]  /*1ea0*/  ISETP.GT.AND P3, PT, R0, RZ, P0 ;  /* 0x000000ff0000720c */ /* 0x000fe20000764270 */
[-C--:B0-----:R-:W-:Y:S02]  /*1eb0*/  IMAD R12, R7, R10.reuse, RZ ;  /* 0x0000000a070c7224 */ /* 0x081fe400078e02ff */
[----:B------:R-:W-:-:S04]  /*1ec0*/  IMAD.WIDE.U32 R160, R169, R10, R4 ;  /* 0x0000000aa9a07225 */ /* 0x000fc800078e0004 */
[----:B------:R-:W-:-:S04]  /*1ed0*/  IMAD R5, R169, R11, R12 ;  /* 0x0000000ba9057224 */ /* 0x000fc800078e020c */
[----:B------:R-:W-:Y:S01]  /*1ee0*/  IMAD.IADD R171, R161, 0x1, R5 ;  /* 0x00000001a1ab7824 */ /* 0x000fe200078e0205 */
[----:B------:R-:W-:Y:S06]  /*1ef0*/  @!P1 BRA `(.L_x_35) ;  /* 0x0000005400989947 */ /* 0x000fec0003800000 */
[----:B------:R-:W0:Y:S01]  /*1f00*/  LDC.64 R14, c[0x0][0x5b8] ;  /* 0x00016e00ff0e7b82 */ /* 0x000e220000000a00 */
[----:B------:R-:W-:-:S07]  /*1f10*/  ULDC.64 UR4, c[0x0][0x5c0] ;  /* 0x0001700000047ab9 */ /* 0x000fce0000000a00 */
[----:B------:R-:W1:Y:S08]  /*1f20*/  LDC.64 R166, c[0x0][0x5b0] ;  /* 0x00016c00ffa67b82 */ /* 0x000e700000000a00 */
[----:B------:R-:W2:Y:S01]  /*1f30*/  LDC.64 R12, c[0x0][0x5a8] ;  /* 0x00016a00ff0c7b82 */ /* 0x000ea20000000a00 */
[-C--:B0-----:R-:W-:Y:S02]  /*1f40*/  IMAD R4, R21, R14.reuse, RZ ;  /* 0x0000000e15047224 */ /* 0x081fe400078e02ff */
[----:B------:R-:W-:-:S04]  /*1f50*/  IMAD.WIDE.U32 R162, R23, R14, R8 ;  /* 0x0000000e17a27225 */ /* 0x000fc800078e0008 */
[----:B------:R-:W-:Y:S02]  /*1f60*/  IMAD R161, R23, R15, R4 ;  /* 0x0000000f17a17224 */ /* 0x000fe400078e0204 */
[-C--:B-1----:R-:W-:Y:S02]  /*1f70*/  IMAD R6, R7, R166.reuse, RZ ;  /* 0x000000a607067224 */ /* 0x082fe400078e02ff */
[----:B------:R-:W-:Y:S02]  /*1f80*/  IMAD.IADD R21, R163, 0x1, R161 ;  /* 0x00000001a3157824 */ /* 0x000fe400078e02a1 */
[----:B------:R-:W-:Y:S02]  /*1f90*/  IMAD.MOV.U32 R20, RZ, RZ, R162 ;  /* 0x000000ffff147224 */ /* 0x000fe400078e00a2 */
[C---:B------:R-:W-:Y:S02]  /*1fa0*/  IMAD R165, R169.reuse, R167, R6 ;  /* 0x000000a7a9a57224 */ /* 0x040fe400078e0206 */
[----:B------:R-:W-:-:S04]  /*1fb0*/  IMAD.WIDE.U32 R4, R169, R166, R20 ;  /* 0x000000a6a9047225 */ /* 0x000fc800078e0014 */
[----:B------:R-:W-:Y:S01]  /*1fc0*/  IMAD.IADD R5, R5, 0x1, R165 ;  /* 0x0000000105057824 */ /* 0x000fe200078e02a5 */
[----:B--2---:R-:W-:-:S04]  /*1fd0*/  LEA R6, P1, R4, R12, 0x1 ;  /* 0x0000000c04067211 */ /* 0x004fc800078208ff */
[----:B------:R-:W-:-:S05]  /*1fe0*/  LEA.HI.X R7, R4, R13, R5, 0x1, P1 ;  /* 0x0000000d04077211 */ /* 0x000fca00008f0c05 */
[----:B------:R0:W2:Y:S01]  /*1ff0*/  @P3 LDG.E.LTC128B.U16 R15, desc[UR36][R6.64] ;  /* 0x00000024060f3981 */ /* 0x0000a2000c1e1520 */
[----:B------:R-:W-:Y:S01]  /*2000*/  IMAD.WIDE.U32 R158, R169, R166, R8 ;  /* 0x000000a6a99e7225 */ /* 0x000fe200078e0008 */
[----:B------:R-:W-:Y:S03]  /*2010*/  BSSY B1, `(.L_x_36) ;  /* 0x0000013000017945 */ /* 0x000fe60003800000 */
[----:B------:R-:W-:Y:S02]  /*2020*/  IMAD.IADD R159, R165, 0x1, R159 ;  /* 0x00000001a59f7824 */ /* 0x000fe400078e029f */
[----:B------:R-:W-:-:S04]  /*2030*/  IMAD.WIDE.U32 R158, R23, R14, R158 ;  /* 0x0000000e179e7225 */ /* 0x000fc800078e009e */
[----:B0-----:R-:W-:Y:S01]  /*2040*/  IMAD.IADD R7, R161, 0x1, R159 ;  /* 0x00000001a1077824 */ /* 0x001fe200078e029f */
[----:B------:R-:W-:Y:S02]  /*2050*/  LEA R6, P4, R158, R12, 0x1 ;  /* 0x0000000c9e067211 */ /* 0x000fe400078808ff */
[----:B------:R-:W-:Y:S02]  /*2060*/  SHF.L.U64.HI R159, R166, 0x3, R167 ;  /* 0x00000003a69f7819 */ /* 0x000fe400000102a7 */
[----:B------:R-:W-:Y:S01]  /*2070*/  LEA.HI.X R7, R158, R13, R7, 0x1, P4 ;  /* 0x0000000d9e077211 */ /* 0x000fe200020f0c07 */
[----:B------:R-:W-:Y:S02]  /*2080*/  IMAD.SHL.U32 R158, R166, 0x8, RZ ;  /* 0x00000008a69e7824 */ /* 0x000fe400078e00ff */
[----:B--2---:R-:W-:-:S05]  /*2090*/  HADD2.F32 R4, -RZ, R15.H0_H0 ;  /* 0x2000000fff047230 */ /* 0x004fca0000004100 */
[----:B------:R-:W-:Y:S01]  /*20a0*/  FMUL R5, R4, R155 ;  /* 0x0000009b04057220 */ /* 0x000fe20000400000 */
[----:B------:R-:W-:-:S03]  /*20b0*/  LEA R4, P1, R160, UR4, 0x1 ;  /* 0x00000004a0047c11 */ /* 0x000fc6000f8208ff */
[----:B------:R-:W-:Y:S01]  /*20c0*/  FFMA R24, R24, R154, R5 ;  /* 0x0000009a18187223 */ /* 0x000fe20000000005 */
[----:B------:R-:W-:Y:S02]  /*20d0*/  LEA.HI.X R5, R160, UR5, R171, 0x1, P1 ;  /* 0x00000005a0057c11 */ /* 0x000fe400088f0cab */
[----:B------:R-:W-:Y:S02]  /*20e0*/  ISETP.GT.AND P1, PT, R3, 0x1, PT ;  /* 0x000000010300780c */ /* 0x000fe40003f24270 */
[----:B------:R-:W-:Y:S02]  /*20f0*/  F2FP.F16.F32.PACK_AB R24, RZ, R24 ;  /* 0x00000018ff18723e */ /* 0x000fe400000000ff */
[----:B------:R-:W-:-:S03]  /*2100*/  ISETP.GT.AND P2, PT, R0, RZ, P1 ;  /* 0x000000ff0000720c */ /* 0x000fc60000f44270 */
[----:B------:R0:W-:Y:S10]  /*2110*/  @P3 STG.E.U16 desc[UR36][R4.64], R24 ;  /* 0x0000001804003986 */ /* 0x0001f4000c101524 */
[----:B------:R-:W-:Y:S05]  /*2120*/  @!P2 BRA `(.L_x_37) ;  /* 0x000000000004a947 */ /* 0x000fea0003800000 */
[----:B------:R1:W5:Y:S02]  /*2130*/  LDG.E.LTC128B.U16 R15, desc[UR36][R6.64+0x2] ;  /* 0x00000224060f7981 */ /* 0x000364000c1e1520 */
.L_x_37:
[----:B------:R-:W-:Y:S05]  /*2140*/  BSYNC B1 ;  /* 0x0000000000017941 */ /* 0x000fea0003800000 */
.L_x_36:
[----:B-----5:R-:W-:Y:S01]  /*2150*/  HADD2.F32 R20, -RZ, R15.H0_H0 ;  /* 0x2000000fff147230 */ /* 0x020fe20000004100 */
[----:B------:R-:W-:Y:S01]  /*2160*/  ISETP.GT.AND P0, PT, R0, 0x8, P0 ;  /* 0x000000080000780c */ /* 0x000fe20000704270 */
[----:B------:R-:W-:Y:S01]  /*2170*/  IMAD.WIDE.U32 R158, R169, R166, R158 ;  /* 0x000000a6a99e7225 */ /* 0x000fe200078e009e */
[----:B------:R-:W-:-:S03]  /*2180*/  PRMT R152, R15, 0x7610, R152 ;  /* 0x000076100f987816 */ /* 0x000fc60000000098 */
[----:B------:R-:W-:Y:S01]  /*2190*/  FMUL R20, R20, R155 ;  /* 0x0000009b14147220 */ /* 0x000fe20000400000 */
[----:B------:R-:W-:Y:S01]  /*21a0*/  IMAD.IADD R165, R165, 0x1, R159 ;  /* 0x00000001a5a57824 */ /* 0x000fe200078e029f */
[----:B------:R-:W-:Y:S02]  /*21b0*/  IADD3 R162, P3, R162, R158, RZ ;  /* 0x0000009ea2a27210 */ /* 0x000fe40007f7e0ff */
[----:B------:R-:W-:-:S03]  /*21c0*/  FFMA R25, R25, R154, R20 ;  /* 0x0000009a19197223 */ /* 0x000fc60000000014 */
[----:B------:R-:W-:Y:S01]  /*21d0*/  IMAD.X R21, R165, 0x1, R21, P3 ;  /* 0x00000001a5157824 */ /* 0x000fe200018e0615 */
[C---:B------:R-:W-:Y:S02]  /*21e0*/  LEA R20, P3, R162.reuse, R12, 0x1 ;  /* 0x0000000ca2147211 */ /* 0x040fe400078608ff */
[----:B------:R-:W-:Y:S02]  /*21f0*/  F2FP.F16.F32.PACK_AB R25, RZ, R25 ;  /* 0x00000019ff19723e */ /* 0x000fe400000000ff */
[----:B------:R-:W-:Y:S02]  /*2200*/  LEA.HI.X R21, R162, R13, R21, 0x1, P3 ;  /* 0x0000000da2157211 */ /* 0x000fe400018f0c15 */
[----:B------:R-:W-:-:S05]  /*2210*/  PRMT R159, R25, 0x7610, R159 ;  /* 0x00007610199f7816 */ /* 0x000fca000000009f */
[----:B------:R2:W-:Y:S04]  /*2220*/  @P2 STG.E.U16 desc[UR36][R4.64+0x2], R159 ;  /* 0x0000029f04002986 */ /* 0x0005e8000c101524 */
[----:B------:R-:W0:Y:S01]  /*2230*/  @P0 LDG.E.LTC128B.U16 R152, desc[UR36][R20.64] ;  /* 0x0000002414980981 */ /* 0x000e22000c1e1520 */
[----:B------:R-:W-:Y:S01]  /*2240*/  IADD3 R8, P2, R8, R158, RZ ;  /* 0x0000009e08087210 */ /* 0x000fe20007f5e0ff */
[----:B------:R-:W-:Y:S01]  /*2250*/  BSSY B1, `(.L_x_38) ;  /* 0x0000011000017945 */ /* 0x000fe20003800000 */
[----:B------:R-:W-:Y:S02]  /*2260*/  SHF.L.U64.HI R11, R10, 0x4, R11 ;  /* 0x000000040a0b7819 */ /* 0x000fe4000001020b */
[----:B------:R-:W-:Y:S01]  /*2270*/  ISETP.GT.AND P1, PT, R0, 0x8, P1 ;  /* 0x000000080000780c */ /* 0x000fe20000f24270 */
[----:B------:R-:W-:Y:S01]  /*2280*/  IMAD.X R9, R9, 0x1, R165, P2 ;  /* 0x0000000109097824 */ /* 0x000fe200010e06a5 */
[----:B------:R-:W-:Y:S01]  /*2290*/  LEA R10, P2, R10, R4, 0x4 ;  /* 0x000000040a0a7211 */ /* 0x000fe200078420ff */
[----:B------:R-:W-:-:S04]  /*22a0*/  IMAD.WIDE.U32 R14, R23, R14, R8 ;  /* 0x0000000e170e7225 */ /* 0x000fc800078e0008 */
[----:B------:R-:W-:Y:S01]  /*22b0*/  IMAD.X R11, R11, 0x1, R5, P2 ;  /* 0x000000010b0b7824 */ /* 0x000fe200010e0605 */
[----:B------:R-:W-:Y:S01]  /*22c0*/  LEA R8, P3, R14, R12, 0x1 ;  /* 0x0000000c0e087211 */ /* 0x000fe200078608ff */
[----:B------:R-:W-:-:S05]  /*22d0*/  IMAD.IADD R9, R161, 0x1, R15 ;  /* 0x00000001a1097824 */ /* 0x000fca00078e020f */
[----:B------:R-:W-:Y:S01]  /*22e0*/  LEA.HI.X R9, R14, R13, R9, 0x1, P3 ;  /* 0x0000000d0e097211 */ /* 0x000fe200018f0c09 */
[----:B0-----:R-:W-:-:S05]  /*22f0*/  HADD2.F32 R24, -RZ, R152.H0_H0 ;  /* 0x20000098ff187230 */ /* 0x001fca0000004100 */
[----:B------:R-:W-:-:S04]  /*2300*/  FMUL R25, R24, R155 ;  /* 0x0000009b18197220 */ /* 0x000fc80000400000 */
[----:B------:R-:W-:-:S05]  /*2310*/  FFMA R25, R26, R154, R25 ;  /* 0x0000009a1a197223 */ /* 0x000fca0000000019 */
[----:B------:R-:W-:-:S05]  /*2320*/  F2FP.F16.F32.PACK_AB R25, RZ, R25 ;  /* 0x00000019ff19723e */ /* 0x000fca00000000ff */
[----:B------:R2:W-:Y:S01]  /*2330*/  @P0 STG.E.U16 desc[UR36][R10.64], R25 ;  /* 0x000000190a000986 */ /* 0x0005e2000c101524 */
[----:B------:R-:W-:Y:S05]  /*2340*/  @!P1 BRA `(.L_x_39) ;  /* 0x0000000000049947 */ /* 0x000fea0003800000 */
[----:B------:R0:W5:Y:S02]  /*2350*/  LDG.E.LTC128B.U16 R152, desc[UR36][R8.64+0x2] ;  /* 0x0000022408987981 */ /* 0x000164000c1e1520 */
.L_x_39:
[----:B------:R-:W-:Y:S05]  /*2360*/  BSYNC B1 ;  /* 0x0000000000017941 */ /* 0x000fea0003800000 */
.L_x_38:
[----:B-----5:R-:W-:Y:S01]  /*2370*/  HADD2.F32 R12, -RZ, R152.H0_H0 ;  /* 0x20000098ff0c7230 */ /* 0x020fe20000004100 */
[----:B------:R-:W-:Y:S01]  /*2380*/  ISETP.GT.AND P0, PT, R3, 0x8, PT ;  /* 0x000000080300780c */ /* 0x000fe20003f04270 */
[----:B------:R-:W-:Y:S03]  /*2390*/  BSSY B1, `(.L_x_40) ;  /* 0x0000008000017945 */ /* 0x000fe60003800000 */
[----:B------:R-:W-:Y:S01]  /*23a0*/  FMUL R12, R12, R155 ;  /* 0x0000009b0c0c7220 */ /* 0x000fe20000400000 */
[----:B------:R-:W-:-:S03]  /*23b0*/  ISETP.GT.AND P2, PT, R0, RZ, P0 ;  /* 0x000000ff0000720c */ /* 0x000fc60000744270 */
[----:B------:R-:W-:-:S05]  /*23c0*/  FFMA R12, R27, R154, R12 ;  /* 0x0000009a1b0c7223 */ /* 0x000fca000000000c */
[----:B------:R-:W-:-:S05]  /*23d0*/  F2FP.F16.F32.PACK_AB R12, RZ, R12 ;  /* 0x0000000cff0c723e */ /* 0x000fca00000000ff */
[----:B------:R3:W-:Y:S01]  /*23e0*/  @P1 STG.E.U16 desc[UR36][R10.64+0x2], R12 ;  /* 0x0000020c0a001986 */ /* 0x0007e2000c101524 */
[----:B------:R-:W-:Y:S05]  /*23f0*/  @!P2 BRA `(.L_x_41) ;  /* 0x000000000004a947 */ /* 0x000fea0003800000 */
[----:B------:R4:W5:Y:S02]  /*2400*/  LDG.E.LTC128B.U16 R152, desc[UR36][R6.64+0x10] ;  /* 0x0000102406987981 */ /* 0x000964000c1e1520 */
.L_x_41:
[----:B------:R-:W-:Y:S05]  /*2410*/  BSYNC B1 ;  /* 0x0000000000017941 */ /* 0x000fea0003800000 */
.L_x_40:
[----:B---3-5:R-:W-:Y:S01]  /*2420*/  HADD2.F32 R12, -RZ, R152.H0_H0 ;  /* 0x20000098ff0c7230 */ /* 0x028fe20000004100 */
        /* <DEDUP_REMOVED lines=9> */
.L_x_43:
[----:B------:R-:W-:Y:S05]  /*24c0*/  BSYNC B1 ;  /* 0x0000000000017941 */ /* 0x000fea0003800000 */
.L_x_42:
[----:B-----5:R-:W-:Y:S01]  /*24d0*/  HADD2.F32 R12, -RZ, R152.H0_H0 ;  /* 0x20000098ff0c7230 */ /* 0x020fe20000004100 */
[----:B------:R-:W-:Y:S01]  /*24e0*/  ISETP.GT.AND P0, PT, R0, 0x8, P0 ;  /* 0x000000080000780c */ /* 0x000fe20000704270 */
[----:B------:R-:W-:Y:S03]  /*24f0*/  BSSY B1, `(.L_x_44) ;  /* 0x0000007000017945 */ /* 0x000fe60003800000 */
[----:B------:R-:W-:-:S04]  /*2500*/  FMUL R12, R12, R155 ;  /* 0x0000009b0c0c7220 */ /* 0x000fc80000400000 */
[----:B------:R-:W-:-:S05]  /*2510*/  FFMA R12, R29, R154, R12 ;  /* 0x0000009a1d0c7223 */ /* 0x000fca000000000c */
[----:B------:R-:W-:-:S05]  /*2520*/  F2FP.F16.F32.PACK_AB R12, RZ, R12 ;  /* 0x0000000cff0c723e */ /* 0x000fca00000000ff */
[----:B------:R0:W-:Y:S01]  /*2530*/  @P3 STG.E.U16 desc[UR36][R4.64+0x12], R12 ;  /* 0x0000120c04003986 */ /* 0x0001e2000c101524 */
[----:B------:R-:W-:Y:S05]  /*2540*/  @!P0 BRA `(.L_x_45) ;  /* 0x0000000000048947 */ /* 0x000fea0003800000 */
[----:B------:R0:W5:Y:S02]  /*2550*/  LDG.E.LTC128B.U16 R152, desc[UR36][R8.64+0x10] ;  /* 0x0000102408987981 */ /* 0x000164000c1e1520 */
.L_x_45:
[----:B------:R-:W-:Y:S05]  /*2560*/  BSYNC B1 ;  /* 0x0000000000017941 */ /* 0x000fea0003800000 */
.L_x_44:
[----:B0----5:R-:W-:Y:S01]  /*2570*/  HADD2.F32 R12, -RZ, R152.H0_H0 ;  /* 0x20000098ff0c7230 */ /* 0x021fe20000004100 */
[----:B------:R-:W-:Y:S01]  /*2580*/  ISETP.GT.AND P1, PT, R0, 0x8, P1 ;  /* 0x000000080000780c */ /* 0x000fe20000f24270 */
[----:B------:R-:W-:Y:S03]  /*2590*/  BSSY B1, `(.L_x_46) ;  /* 0x0000007000017945 */ /* 0x000fe60003800000 */
[----:B---3--:R-:W-:-:S04]  /*25a0*/  FMUL R13, R12, R155 ;  /* 0x0000009b0c0d7220 */ /* 0x008fc80000400000 */
[----:B------:R-:W-:-:S05]  /*25b0*/  FFMA R13, R30, R154, R13 ;  /* 0x0000009a1e0d7223 */ /* 0x000fca000000000d */
[----:B------:R-:W-:-:S05]  /*25c0*/  F2FP.F16.F32.PACK_AB R13, RZ, R13 ;  /* 0x0000000dff0d723e */ /* 0x000fca00000000ff */
[----:B------:R0:W-:Y:S01]  /*25d0*/  @P0 STG.E.U16 desc[UR36][R10.64+0x10], R13 ;  /* 0x0000100d0a000986 */ /* 0x0001e2000c101524 */
[----:B------:R-:W-:Y:S05]  /*25e0*/  @!P1 BRA `(.L_x_47) ;  /* 0x0000000000049947 */ /* 0x000fea0003800000 */
[----:B------:R3:W5:Y:S02]  /*25f0*/  LDG.E.LTC128B.U16 R152, desc[UR36][R8.64+0x12] ;  /* 0x0000122408987981 */ /* 0x000764000c1e1520 */
.L_x_47:
[----:B------:R-:W-:Y:S05]  /*2600*/  BSYNC B1 ;  /* 0x0000000000017941 */ /* 0x000fea0003800000 */
.L_x_46:
        /* <DEDUP_REMOVED lines=10> */
.L_x_49:
[----:B------:R-:W-:Y:S05]  /*26b0*/  BSYNC B1 ;  /* 0x0000000000017941 */ /* 0x000fea0003800000 */
.L_x_48:
[----:B0----5:R-:W-:Y:S01]  /*26c0*/  HADD2.F32 R12, -RZ, R152.H0_H0 ;  /* 0x20000098ff0c7230 */ /* 0x021fe20000004100 */
        /* <DEDUP_REMOVED lines=9> */
.L_x_51:
[----:B------:R-:W-:Y:S05]  /*2760*/  BSYNC B1 ;  /* 0x0000000000017941 */ /* 0x000fea0003800000 */
.L_x_50:
        /* <DEDUP_REMOVED lines=9> */
.L_x_53:
[----:B------:R-:W-:Y:S05]  /*2800*/  BSYNC B1 ;  /* 0x0000000000017941 */ /* 0x000fea0003800000 */
.L_x_52:
[----:B0----5:R-:W-:Y:S01]  /*2810*/  HADD2.F32 R12, -RZ, R152.H0_H0 ;  /* 0x20000098ff0c7230 */ /* 0x021fe20000004100 */
        /* <DEDUP_REMOVED lines=8> */
.L_x_55:
[----:B------:R-:W-:Y:S05]  /*28a0*/  BSYNC B1 ;  /* 0x0000000000017941 */ /* 0x000fea0003800000 */
.L_x_54:
        /* <DEDUP_REMOVED lines=10> */
.L_x_57:
[----:B------:R-:W-:Y:S05]  /*2950*/  BSYNC B1 ;  /* 0x0000000000017941 */ /* 0x000fea0003800000 */
.L_x_56:
        /* <DEDUP_REMOVED lines=10> */
.L_x_59:
[----:B------:R-:W-:Y:S05]  /*2a00*/  BSYNC B1 ;  /* 0x0000000000017941 */ /* 0x000fea0003800000 */
.L_x_58:
        /* <DEDUP_REMOVED lines=9> */
.L_x_61:
[----:B------:R-:W-:Y:S05]  /*2aa0*/  BSYNC B1 ;  /* 0x0000000000017941 */ /* 0x000fea0003800000 */
.L_x_60:
        /* <DEDUP_REMOVED lines=9> */
.L_x_63:
[----:B------:R-:W-:Y:S05]  /*2b40*/  BSYNC B1 ;  /* 0x0000000000017941 */ /* 0x000fea0003800000 */
.L_x_62:
        /* <DEDUP_REMOVED lines=10> */
.L_x_65:
[----:B------:R-:W-:Y:S05]  /*2bf0*/  BSYNC B1 ;  /* 0x0000000000017941 */ /* 0x000fea0003800000 */
.L_x_64:
        /* <DEDUP_REMOVED lines=10> */
.L_x_67:
[----:B------:R-:W-:Y:S05]  /*2ca0*/  BSYNC B1 ;  /* 0x0000000000017941 */ /* 0x000fea0003800000 */
.L_x_66:
        /* <DEDUP_REMOVED lines=9> */
.L_x_69:
[----:B------:R-:W-:Y:S05]  /*2d40*/  BSYNC B1 ;  /* 0x0000000000017941 */ /* 0x000fea0003800000 */
.L_x_68:
        /* <DEDUP_REMOVED lines=9> */
.L_x_71:
[----:B------:R-:W-:Y:S05]  /*2de0*/  BSYNC B1 ;  /* 0x0000000000017941 */ /* 0x000fea0003800000 */
.L_x_70:
        /* <DEDUP_REMOVED lines=10> */
.L_x_73:
[----:B------:R-:W-:Y:S05]  /*2e90*/  BSYNC B1 ;  /* 0x0000000000017941 */ /* 0x000fea0003800000 */
.L_x_72:
        /* <DEDUP_REMOVED lines=10> */
.L_x_75:
[----:B------:R-:W-:Y:S05]  /*2f40*/  BSYNC B1 ;  /* 0x0000000000017941 */ /* 0x000fea0003800000 */
.L_x_74:
        /* <DEDUP_REMOVED lines=9> */
.L_x_77:
[----:B------:R-:W-:Y:S05]  /*2fe0*/  BSYNC B1 ;  /* 0x0000000000017941 */ /* 0x000fea0003800000 */
.L_x_76:
        /* <DEDUP_REMOVED lines=9> */
.L_x_79:
[----:B------:R-:W-:Y:S05]  /*3080*/  BSYNC B1 ;  /* 0x0000000000017941 */ /* 0x000fea0003800000 */
.L_x_78:
        /* <DEDUP_REMOVED lines=10> */
.L_x_81:
[----:B------:R-:W-:Y:S05]  /*3130*/  BSYNC B1 ;  /* 0x0000000000017941 */ /* 0x000fea0003800000 */
.L_x_80:
        /* <DEDUP_REMOVED lines=10> */
.L_x_83:
[----:B------:R-:W-:Y:S05]  /*31e0*/  BSYNC B1 ;  /* 0x0000000000017941 */ /* 0x000fea0003800000 */
.L_x_82:
        /* <DEDUP_REMOVED lines=9> */
.L_x_85:
[----:B------:R-:W-:Y:S05]  /*3280*/  BSYNC B1 ;  /* 0x0000000000017941 */ /* 0x000fea0003800000 */
.L_x_84:
        /* <DEDUP_REMOVED lines=9> */
.L_x_87:
[----:B------:R-:W-:Y:S05]  /*3320*/  BSYNC B1 ;  /* 0x0000000000017941 */ /* 0x000fea0003800000 */
.L_x_86:
        /* <DEDUP_REMOVED lines=10> */
.L_x_89:
[----:B------:R-:W-:Y:S05]  /*33d0*/  BSYNC B1 ;  /* 0x0000000000017941 */ /* 0x000fea0003800000 */
.L_x_88:
        /* <DEDUP_REMOVED lines=10> */
.L_x_91:
[----:B------:R-:W-:Y:S05]  /*3480*/  BSYNC B1 ;  /* 0x0000000000017941 */ /* 0x000fea0003800000 */
.L_x_90:
        /* <DEDUP_REMOVED lines=9> */
.L_x_93:
[----:B------:R-:W-:Y:S05]  /*3520*/  BSYNC B1 ;  /* 0x0000000000017941 */ /* 0x000fea0003800000 */
.L_x_92:
        /* <DEDUP_REMOVED lines=9> */
.L_x_95:
[----:B------:R-:W-:Y:S05]  /*35c0*/  BSYNC B1 ;  /* 0x0000000000017941 */ /* 0x000fea0003800000 */
.L_x_94:
        /* <DEDUP_REMOVED lines=10> */
.L_x_97:
[----:B------:R-:W-:Y:S05]  /*3670*/  BSYNC B1 ;  /* 0x0000000000017941 */ /* 0x000fea0003800000 */
.L_x_96:
        /* <DEDUP_REMOVED lines=10> */
.L_x_99:
[----:B------:R-:W-:Y:S05]  /*3720*/  BSYNC B1 ;  /* 0x0000000000017941 */ /* 0x000fea0003800000 */
.L_x_98:
        /* <DEDUP_REMOVED lines=9> */
.L_x_101:
[----:B------:R-:W-:Y:S05]  /*37c0*/  BSYNC B1 ;  /* 0x0000000000017941 */ /* 0x000fea0003800000 */
.L_x_100:
        /* <DEDUP_REMOVED lines=9> */
.L_x_103:
[----:B------:R-:W-:Y:S05]  /*3860*/  BSYNC B1 ;  /* 0x0000000000017941 */ /* 0x000fea0003800000 */
.L_x_102:
        /* <DEDUP_REMOVED lines=10> */
.L_x_105:
[----:B------:R-:W-:Y:S05]  /*3910*/  BSYNC B1 ;  /* 0x0000000000017941 */ /* 0x000fea0003800000 */
.L_x_104:
        /* <DEDUP_REMOVED lines=10> */
.L_x_107:
[----:B------:R-:W-:Y:S05]  /*39c0*/  BSYNC B1 ;  /* 0x0000000000017941 */ /* 0x000fea0003800000 */
.L_x_106:
        /* <DEDUP_REMOVED lines=9> */
.L_x_109:
[----:B------:R-:W-:Y:S05]  /*3a60*/  BSYNC B1 ;  /* 0x0000000000017941 */ /* 0x000fea0003800000 */
.L_x_108:
        /* <DEDUP_REMOVED lines=9> */
.L_x_111:
[----:B------:R-:W-:Y:S05]  /*3b00*/  BSYNC B1 ;  /* 0x0000000000017941 */ /* 0x000fea0003800000 */
.L_x_110:
        /* <DEDUP_REMOVED lines=10> */
.L_x_113:
[----:B------:R-:W-:Y:S05]  /*3bb0*/  BSYNC B1 ;  /* 0x0000000000017941 */ /* 0x000fea0003800000 */
.L_x_112:
        /* <DEDUP_REMOVED lines=10> */
.L_x_115:
[----:B------:R-:W-:Y:S05]  /*3c60*/  BSYNC B1 ;  /* 0x0000000000017941 */ /* 0x000fea0003800000 */
.L_x_114:
        /* <DEDUP_REMOVED lines=9> */
.L_x_117:
[----:B------:R-:W-:Y:S05]  /*3d00*/  BSYNC B1 ;  /* 0x0000000000017941 */ /* 0x000fea0003800000 */
.L_x_116:
        /* <DEDUP_REMOVED lines=9> */
.L_x_119:
[----:B------:R-:W-:Y:S05]  /*3da0*/  BSYNC B1 ;  /* 0x0000000000017941 */ /* 0x000fea0003800000 */
.L_x_118:
        /* <DEDUP_REMOVED lines=10> */
.L_x_121:
[----:B------:R-:W-:Y:S05]  /*3e50*/  BSYNC B1 ;  /* 0x0000000000017941 */ /* 0x000fea0003800000 */
.L_x_120:
        /* <DEDUP_REMOVED lines=10> */
.L_x_123:
[----:B------:R-:W-:Y:S05]  /*3f00*/  BSYNC B1 ;  /* 0x0000000000017941 */ /* 0x000fea0003800000 */
.L_x_122:
        /* <DEDUP_REMOVED lines=9> */
.L_x_125:
[----:B------:R-:W-:Y:S05]  /*3fa0*/  BSYNC B1 ;  /* 0x0000000000017941 */ /* 0x000fea0003800000 */
.L_x_124:
        /* <DEDUP_REMOVED lines=9> */
.L_x_127:
[----:B------:R-:W-:Y:S05]  /*4040*/  BSYNC B1 ;  /* 0x0000000000017941 */ /* 0x000fea0003800000 */
.L_x_126:
        /* <DEDUP_REMOVED lines=10> */
.L_x_129:
[----:B------:R-:W-:Y:S05]  /*40f0*/  BSYNC B1 ;  /* 0x0000000000017941 */ /* 0x000fea0003800000 */
.L_x_128:
        /* <DEDUP_REMOVED lines=10> */
.L_x_131:
[----:B------:R-:W-:Y:S05]  /*41a0*/  BSYNC B1 ;  /* 0x0000000000017941 */ /* 0x000fea0003800000 */
.L_x_130:
        /* <DEDUP_REMOVED lines=9> */
.L_x_133:
[----:B------:R-:W-:Y:S05]  /*4240*/  BSYNC B1 ;  /* 0x0000000000017941 */ /* 0x000fea0003800000 */
.L_x_132:
        /* <DEDUP_REMOVED lines=9> */
.L_x_135:
[----:B------:R-:W-:Y:S05]  /*42e0*/  BSYNC B1 ;  /* 0x0000000000017941 */ /* 0x000fea0003800000 */
.L_x_134:
        /* <DEDUP_REMOVED lines=10> */
.L_x_137:
[----:B------:R-:W-:Y:S05]  /*4390*/  BSYNC B1 ;  /* 0x0000000000017941 */ /* 0x000fea0003800000 */
.L_x_136:
        /* <DEDUP_REMOVED lines=10> */
.L_x_139:
[----:B------:R-:W-:Y:S05]  /*4440*/  BSYNC B1 ;  /* 0x0000000000017941 */ /* 0x000fea0003800000 */
.L_x_138:
        /* <DEDUP_REMOVED lines=9> */
.L_x_141:
[----:B------:R-:W-:Y:S05]  /*44e0*/  BSYNC B1 ;  /* 0x0000000000017941 */ /* 0x000fea0003800000 */
.L_x_140:
        /* <DEDUP_REMOVED lines=9> */
.L_x_143:
[----:B------:R-:W-:Y:S05]  /*4580*/  BSYNC B1 ;  /* 0x0000000000017941 */ /* 0x000fea0003800000 */
.L_x_142:
        /* <DEDUP_REMOVED lines=10> */
.L_x_145:
[----:B------:R-:W-:Y:S05]  /*4630*/  BSYNC B1 ;  /* 0x0000000000017941 */ /* 0x000fea0003800000 */
.L_x_144:
        /* <DEDUP_REMOVED lines=10> */
.L_x_147:
[----:B------:R-:W-:Y:S05]  /*46e0*/  BSYNC B1 ;  /* 0x0000000000017941 */ /* 0x000fea0003800000 */
.L_x_146:
        /* <DEDUP_REMOVED lines=9> */
.L_x_149:
[----:B------:R-:W-:Y:S05]  /*4780*/  BSYNC B1 ;  /* 0x0000000000017941 */ /* 0x000fea0003800000 */
.L_x_148:
        /* <DEDUP_REMOVED lines=9> */
.L_x_151:
[----:B------:R-:W-:Y:S05]  /*4820*/  BSYNC B1 ;  /* 0x0000000000017941 */ /* 0x000fea0003800000 */
.L_x_150:
        /* <DEDUP_REMOVED lines=10> */
.L_x_153:
[----:B------:R-:W-:Y:S05]  /*48d0*/  BSYNC B1 ;  /* 0x0000000000017941 */ /* 0x000fea0003800000 */
.L_x_152:
        /* <DEDUP_REMOVED lines=10> */
.L_x_155:
[----:B------:R-:W-:Y:S05]  /*4980*/  BSYNC B1 ;  /* 0x0000000000017941 */ /* 0x000fea0003800000 */
.L_x_154:
        /* <DEDUP_REMOVED lines=9> */
.L_x_157:
[----:B------:R-:W-:Y:S05]  /*4a20*/  BSYNC B1 ;  /* 0x0000000000017941 */ /* 0x000fea0003800000 */
.L_x_156:
        /* <DEDUP_REMOVED lines=9> */
.L_x_159:
[----:B------:R-:W-:Y:S05]  /*4ac0*/  BSYNC B1 ;  /* 0x0000000000017941 */ /* 0x000fea0003800000 */
.L_x_158:
        /* <DEDUP_REMOVED lines=10> */
.L_x_161:
[----:B------:R-:W-:Y:S05]  /*4b70*/  BSYNC B1 ;  /* 0x0000000000017941 */ /* 0x000fea0003800000 */
.L_x_160:
        /* <DEDUP_REMOVED lines=10> */
.L_x_163:
[----:B------:R-:W-:Y:S05]  /*4c20*/  BSYNC B1 ;  /* 0x0000000000017941 */ /* 0x000fea0003800000 */
.L_x_162:
        /* <DEDUP_REMOVED lines=9> */
.L_x_165:
[----:B------:R-:W-:Y:S05]  /*4cc0*/  BSYNC B1 ;  /* 0x0000000000017941 */ /* 0x000fea0003800000 */
.L_x_164:
        /* <DEDUP_REMOVED lines=9> */
.L_x_167:
[----:B------:R-:W-:Y:S05]  /*4d60*/  BSYNC B1 ;  /* 0x0000000000017941 */ /* 0x000fea0003800000 */
.L_x_166:
        /* <DEDUP_REMOVED lines=10> */
.L_x_169:
[----:B------:R-:W-:Y:S05]  /*4e10*/  BSYNC B1 ;  /* 0x0000000000017941 */ /* 0x000fea0003800000 */
.L_x_168:
        /* <DEDUP_REMOVED lines=10> */
.L_x_171:
[----:B------:R-:W-:Y:S05]  /*4ec0*/  BSYNC B1 ;  /* 0x0000000000017941 */ /* 0x000fea0003800000 */
.L_x_170:
        /* <DEDUP_REMOVED lines=9> */
.L_x_173:
[----:B------:R-:W-:Y:S05]  /*4f60*/  BSYNC B1 ;  /* 0x0000000000017941 */ /* 0x000fea0003800000 */
.L_x_172:
        /* <DEDUP_REMOVED lines=9> */
.L_x_175:
[----:B------:R-:W-:Y:S05]  /*5000*/  BSYNC B1 ;  /* 0x0000000000017941 */ /* 0x000fea0003800000 */
.L_x_174:
        /* <DEDUP_REMOVED lines=10> */
.L_x_177:
[----:B------:R-:W-:Y:S05]  /*50b0*/  BSYNC B1 ;  /* 0x0000000000017941 */ /* 0x000fea0003800000 */
.L_x_176:
        /* <DEDUP_REMOVED lines=10> */
.L_x_179:
[----:B------:R-:W-:Y:S05]  /*5160*/  BSYNC B1 ;  /* 0x0000000000017941 */ /* 0x000fea0003800000 */
.L_x_178:
        /* <DEDUP_REMOVED lines=9> */
.L_x_181:
[----:B------:R-:W-:Y:S05]  /*5200*/  BSYNC B1 ;  /* 0x0000000000017941 */ /* 0x000fea0003800000 */
.L_x_180:
        /* <DEDUP_REMOVED lines=9> */
.L_x_183:
[----:B------:R-:W-:Y:S05]  /*52a0*/  BSYNC B1 ;  /* 0x0000000000017941 */ /* 0x000fea0003800000 */
.L_x_182:
        /* <DEDUP_REMOVED lines=10> */
.L_x_185:
[----:B------:R-:W-:Y:S05]  /*5350*/  BSYNC B1 ;  /* 0x0000000000017941 */ /* 0x000fea0003800000 */
.L_x_184:
        /* <DEDUP_REMOVED lines=10> */
.L_x_187:
[----:B------:R-:W-:Y:S05]  /*5400*/  BSYNC B1 ;  /* 0x0000000000017941 */ /* 0x000fea0003800000 */
.L_x_186:
        /* <DEDUP_REMOVED lines=9> */
.L_x_189:
[----:B------:R-:W-:Y:S05]  /*54a0*/  BSYNC B1 ;  /* 0x0000000000017941 */ /* 0x000fea0003800000 */
.L_x_188:
        /* <DEDUP_REMOVED lines=9> */
.L_x_191:
[----:B------:R-:W-:Y:S05]  /*5540*/  BSYNC B1 ;  /* 0x0000000000017941 */ /* 0x000fea0003800000 */
.L_x_190:
        /* <DEDUP_REMOVED lines=10> */
.L_x_193:
[----:B------:R-:W-:Y:S05]  /*55f0*/  BSYNC B1 ;  /* 0x0000000000017941 */ /* 0x000fea0003800000 */
.L_x_192:
        /* <DEDUP_REMOVED lines=10> */
.L_x_195:
[----:B------:R-:W-:Y:S05]  /*56a0*/  BSYNC B1 ;  /* 0x0000000000017941 */ /* 0x000fea0003800000 */
.L_x_194:
        /* <DEDUP_REMOVED lines=9> */
.L_x_197:
[----:B------:R-:W-:Y:S05]  /*5740*/  BSYNC B1 ;  /* 0x0000000000017941 */ /* 0x000fea0003800000 */
.L_x_196:
        /* <DEDUP_REMOVED lines=9> */
.L_x_199:
[----:B------:R-:W-:Y:S05]  /*57e0*/  BSYNC B1 ;  /* 0x0000000000017941 */ /* 0x000fea0003800000 */
.L_x_198:
        /* <DEDUP_REMOVED lines=10> */
.L_x_201:
[----:B------:R-:W-:Y:S05]  /*5890*/  BSYNC B1 ;  /* 0x0000000000017941 */ /* 0x000fea0003800000 */
.L_x_200:
        /* <DEDUP_REMOVED lines=10> */
.L_x_203:
[----:B------:R-:W-:Y:S05]  /*5940*/  BSYNC B1 ;  /* 0x0000000000017941 */ /* 0x000fea0003800000 */
.L_x_202:
        /* <DEDUP_REMOVED lines=9> */
.L_x_205:
[----:B------:R-:W-:Y:S05]  /*59e0*/  BSYNC B1 ;  /* 0x0000000000017941 */ /* 0x000fea0003800000 */
.L_x_204:
        /* <DEDUP_REMOVED lines=9> */
.L_x_207:
[----:B------:R-:W-:Y:S05]  /*5a80*/  BSYNC B1 ;  /* 0x0000000000017941 */ /* 0x000fea0003800000 */
.L_x_206:
        /* <DEDUP_REMOVED lines=10> */
.L_x_209:
[----:B------:R-:W-:Y:S05]  /*5b30*/  BSYNC B1 ;  /* 0x0000000000017941 */ /* 0x000fea0003800000 */
.L_x_208:
        /* <DEDUP_REMOVED lines=10> */
.L_x_211:
[----:B------:R-:W-:Y:S05]  /*5be0*/  BSYNC B1 ;  /* 0x0000000000017941 */ /* 0x000fea0003800000 */
.L_x_210:
        /* <DEDUP_REMOVED lines=9> */
.L_x_213:
[----:B------:R-:W-:Y:S05]  /*5c80*/  BSYNC B1 ;  /* 0x0000000000017941 */ /* 0x000fea0003800000 */
.L_x_212:
        /* <DEDUP_REMOVED lines=9> */
.L_x_215:
[----:B------:R-:W-:Y:S05]  /*5d20*/  BSYNC B1 ;  /* 0x0000000000017941 */ /* 0x000fea0003800000 */
.L_x_214:
        /* <DEDUP_REMOVED lines=10> */
.L_x_217:
[----:B------:R-:W-:Y:S05]  /*5dd0*/  BSYNC B1 ;  /* 0x0000000000017941 */ /* 0x000fea0003800000 */
.L_x_216:
        /* <DEDUP_REMOVED lines=10> */
.L_x_219:
[----:B------:R-:W-:Y:S05]  /*5e80*/  BSYNC B1 ;  /* 0x0000000000017941 */ /* 0x000fea0003800000 */
.L_x_218:
        /* <DEDUP_REMOVED lines=9> */
.L_x_221:
[----:B------:R-:W-:Y:S05]  /*5f20*/  BSYNC B1 ;  /* 0x0000000000017941 */ /* 0x000fea0003800000 */
.L_x_220:
        /* <DEDUP_REMOVED lines=9> */
.L_x_223:
[----:B------:R-:W-:Y:S05]  /*5fc0*/  BSYNC B1 ;  /* 0x0000000000017941 */ /* 0x000fea0003800000 */
.L_x_222:
        /* <DEDUP_REMOVED lines=10> */
.L_x_225:
[----:B------:R-:W-:Y:S05]  /*6070*/  BSYNC B1 ;  /* 0x0000000000017941 */ /* 0x000fea0003800000 */
.L_x_224:
        /* <DEDUP_REMOVED lines=10> */
.L_x_227:
[----:B------:R-:W-:Y:S05]  /*6120*/  BSYNC B1 ;  /* 0x0000000000017941 */ /* 0x000fea0003800000 */
.L_x_226:
        /* <DEDUP_REMOVED lines=9> */
.L_x_229:
[----:B------:R-:W-:Y:S05]  /*61c0*/  BSYNC B1 ;  /* 0x0000000000017941 */ /* 0x000fea0003800000 */
.L_x_228:
        /* <DEDUP_REMOVED lines=9> */
.L_x_231:
[----:B------:R-:W-:Y:S05]  /*6260*/  BSYNC B1 ;  /* 0x0000000000017941 */ /* 0x000fea0003800000 */
.L_x_230:
        /* <DEDUP_REMOVED lines=10> */
.L_x_233:
[----:B------:R-:W-:Y:S05]  /*6310*/  BSYNC B1 ;  /* 0x0000000000017941 */ /* 0x000fea0003800000 */
.L_x_232:
        /* <DEDUP_REMOVED lines=10> */
.L_x_235:
[----:B------:R-:W-:Y:S05]  /*63c0*/  BSYNC B1 ;  /* 0x0000000000017941 */ /* 0x000fea0003800000 */
.L_x_234:
        /* <DEDUP_REMOVED lines=9> */
.L_x_237:
[----:B------:R-:W-:Y:S05]  /*6460*/  BSYNC B1 ;  /* 0x0000000000017941 */ /* 0x000fea0003800000 */
.L_x_236:
        /* <DEDUP_REMOVED lines=9> */
.L_x_239:
[----:B------:R-:W-:Y:S05]  /*6500*/  BSYNC B1 ;  /* 0x0000000000017941 */ /* 0x000fea0003800000 */
.L_x_238:
        /* <DEDUP_REMOVED lines=10> */
.L_x_241:
[----:B------:R-:W-:Y:S05]  /*65b0*/  BSYNC B1 ;  /* 0x0000000000017941 */ /* 0x000fea0003800000 */
.L_x_240:
        /* <DEDUP_REMOVED lines=10> */
.L_x_243:
[----:B------:R-:W-:Y:S05]  /*6660*/  BSYNC B1 ;  /* 0x0000000000017941 */ /* 0x000fea0003800000 */
.L_x_242:
        /* <DEDUP_REMOVED lines=9> */
.L_x_245:
[----:B------:R-:W-:Y:S05]  /*6700*/  BSYNC B1 ;  /* 0x0000000000017941 */ /* 0x000fea0003800000 */
.L_x_244:
        /* <DEDUP_REMOVED lines=9> */
.L_x_247:
[----:B------:R-:W-:Y:S05]  /*67a0*/  BSYNC B1 ;  /* 0x0000000000017941 */ /* 0x000fea0003800000 */
.L_x_246:
        /* <DEDUP_REMOVED lines=10> */
.L_x_249:
[----:B------:R-:W-:Y:S05]  /*6850*/  BSYNC B1 ;  /* 0x0000000000017941 */ /* 0x000fea0003800000 */
.L_x_248:
        /* <DEDUP_REMOVED lines=10> */
.L_x_251:
[----:B------:R-:W-:Y:S05]  /*6900*/  BSYNC B1 ;  /* 0x0000000000017941 */ /* 0x000fea0003800000 */
.L_x_250:
        /* <DEDUP_REMOVED lines=9> */
.L_x_253:
[----:B------:R-:W-:Y:S05]  /*69a0*/  BSYNC B1 ;  /* 0x0000000000017941 */ /* 0x000fea0003800000 */
.L_x_252:
        /* <DEDUP_REMOVED lines=9> */
.L_x_255:
[----:B------:R-:W-:Y:S05]  /*6a40*/  BSYNC B1 ;  /* 0x0000000000017941 */ /* 0x000fea0003800000 */
.L_x_254:
        /* <DEDUP_REMOVED lines=10> */
.L_x_257:
[----:B------:R-:W-:Y:S05]  /*6af0*/  BSYNC B1 ;  /* 0x0000000000017941 */ /* 0x000fea0003800000 */
.L_x_256:
        /* <DEDUP_REMOVED lines=10> */
.L_x_259:
[----:B------:R-:W-:Y:S05]  /*6ba0*/  BSYNC B1 ;  /* 0x0000000000017941 */ /* 0x000fea0003800000 */
.L_x_258:
        /* <DEDUP_REMOVED lines=9> */
.L_x_261:
[----:B------:R-:W-:Y:S05]  /*6c40*/  BSYNC B1 ;  /* 0x0000000000017941 */ /* 0x000fea0003800000 */
.L_x_260:
        /* <DEDUP_REMOVED lines=9> */
.L_x_263:
[----:B------:R-:W-:Y:S05]  /*6ce0*/  BSYNC B1 ;  /* 0x0000000000017941 */ /* 0x000fea0003800000 */
.L_x_262:
        /* <DEDUP_REMOVED lines=10> */
.L_x_265:
[----:B------:R-:W-:Y:S05]  /*6d90*/  BSYNC B1 ;  /* 0x0000000000017941 */ /* 0x000fea0003800000 */
.L_x_264:
        /* <DEDUP_REMOVED lines=10> */
.L_x_267:
[----:B------:R-:W-:Y:S05]  /*6e40*/  BSYNC B1 ;  /* 0x0000000000017941 */ /* 0x000fea0003800000 */
.L_x_266:
        /* <DEDUP_REMOVED lines=9> */
.L_x_269:
[----:B------:R-:W-:Y:S05]  /*6ee0*/  BSYNC B1 ;  /* 0x0000000000017941 */ /* 0x000fea0003800000 */
.L_x_268:
        /* <DEDUP_REMOVED lines=9> */
.L_x_271:
[----:B------:R-:W-:Y:S05]  /*6f80*/  BSYNC B1 ;  /* 0x0000000000017941 */ /* 0x000fea0003800000 */
.L_x_270:
        /* <DEDUP_REMOVED lines=10> */
.L_x_273:
[----:B------:R-:W-:Y:S05]  /*7030*/  BSYNC B1 ;  /* 0x0000000000017941 */ /* 0x000fea0003800000 */
.L_x_272:
        /* <DEDUP_REMOVED lines=10> */
.L_x_275:
[----:B------:R-:W-:Y:S05]  /*70e0*/  BSYNC B1 ;  /* 0x0000000000017941 */ /* 0x000fea0003800000 */
.L_x_274:
        /* <DEDUP_REMOVED lines=9> */
.L_x_277:
[----:B------:R-:W-:Y:S05]  /*7180*/  BSYNC B1 ;  /* 0x0000000000017941 */ /* 0x000fea0003800000 */
.L_x_276:
        /* <DEDUP_REMOVED lines=9> */
.L_x_279:
[----:B------:R-:W-:Y:S05]  /*7220*/  BSYNC B1 ;  /* 0x0000000000017941 */ /* 0x000fea0003800000 */
.L_x_278:
        /* <DEDUP_REMOVED lines=10> */
.L_x_281:
[----:B------:R-:W-:Y:S05]  /*72d0*/  BSYNC B1 ;  /* 0x0000000000017941 */ /* 0x000fea0003800000 */
.L_x_280:
        /* <DEDUP_REMOVED lines=10> */
.L_x_283:
[----:B------:R-:W-:Y:S05]  /*7380*/  BSYNC B1 ;  /* 0x0000000000017941 */ /* 0x000fea0003800000 */
.L_x_282:
[----:B01--45:R-:W-:Y:S01]  /*7390*/  HADD2.F32 R6, -RZ, R152.H0_H0 ;  /* 0x20000098ff067230 */ /* 0x033fe20000004100 */
        /* <DEDUP_REMOVED lines=8> */
.L_x_285:
[----:B------:R-:W-:Y:S05]  /*7420*/  BSYNC B1 ;  /* 0x0000000000017941 */ /* 0x000fea0003800000 */
.L_x_284:
[----:B0-2--5:R-:W-:Y:S01]  /*7430*/  HADD2.F32 R4, -RZ, R152.H0_H0 ;  /* 0x20000098ff047230 */ /* 0x025fe20000004100 */
[----:B------:R-:W-:Y:S01]  /*7440*/  ISETP.GT.AND P1, PT, R0, 0x8, P1 ;  /* 0x000000080000780c */ /* 0x000fe20000f24270 */
[----:B------:R-:W-:Y:S01]  /*7450*/  @P0 IMAD.MOV.U32 R5, RZ, RZ, R11 ;  /* 0x000000ffff050224 */ /* 0x000fe200078e000b */
[----:B------:R-:W-:Y:S02]  /*7460*/  BSSY B1, `(.L_x_286) ;  /* 0x0000008000017945 */ /* 0x000fe40003800000 */
[----:B------:R-:W-:Y:S01]  /*7470*/  FMUL R3, R4, R155 ;  /* 0x0000009b04037220 */ /* 0x000fe20000400000 */
[----:B------:R-:W-:-:S03]  /*7480*/  @P0 IMAD.MOV.U32 R4, RZ, RZ, R10 ;  /* 0x000000ffff040224 */ /* 0x000fc600078e000a */
[----:B------:R-:W-:-:S05]  /*7490*/  FFMA R3, R150, R154, R3 ;  /* 0x0000009a96037223 */ /* 0x000fca0000000003 */
[----:B------:R-:W-:-:S05]  /*74a0*/  F2FP.F16.F32.PACK_AB R3, RZ, R3 ;  /* 0x00000003ff03723e */ /* 0x000fca00000000ff */
[----:B------:R0:W-:Y:S01]  /*74b0*/  @P0 STG.E.U16 desc[UR36][R4.64+0x1f0], R3 ;  /* 0x0001f00304000986 */ /* 0x0001e2000c101524 */
[----:B------:R-:W-:Y:S05]  /*74c0*/  @!P1 BRA `(.L_x_287) ;  /* 0x0000000000049947 */ /* 0x000fea0003800000 */
[----:B------:R2:W5:Y:S02]  /*74d0*/  LDG.E.LTC128B.U16 R152, desc[UR36][R8.64+0x1f2] ;  /* 0x0001f22408987981 */ /* 0x000564000c1e1520 */
.L_x_287:
[----:B------:R-:W-:Y:S05]  /*74e0*/  BSYNC B1 ;  /* 0x0000000000017941 */ /* 0x000fea0003800000 */
.L_x_286:
[----:B------:R-:W-:Y:S05]  /*74f0*/  @!P1 BRA `(.L_x_288) ;  /* 0x0000002400309947 */ /* 0x000fea0003800000 */
[----:B-----5:R-:W-:-:S05]  /*7500*/  HADD2.F32 R152, -RZ, R152.H0_H0 ;  /* 0x20000098ff987230 */ /* 0x020fca0000004100 */
[----:B------:R-:W-:-:S04]  /*7510*/  FMUL R152, R152, R155 ;  /* 0x0000009b98987220 */ /* 0x000fc80000400000 */
[----:B------:R-:W-:-:S05]  /*7520*/  FFMA R152, R151, R154, R152 ;  /* 0x0000009a97987223 */ /* 0x000fca0000000098 */
[----:B------:R-:W-:-:S05]  /*7530*/  F2FP.F16.F32.PACK_AB R152, RZ, R152 ;  /* 0x00000098ff98723e */ /* 0x000fca00000000ff */
[----:B------:R4:W-:Y:S01]  /*7540*/  STG.E.U16 desc[UR36][R10.64+0x1f2], R152 ;  /* 0x0001f2980a007986 */ /* 0x0009e2000c101524 */
[----:B------:R-:W-:Y:S05]  /*7550*/  BRA `(.L_x_288) ;  /* 0x0000002400187947 */ /* 0x000fea0003800000 */
.L_x_35:
[----:B------:R-:W-:Y:S01]  /*7560*/  ISETP.GT.AND P2, PT, R3, 0x1, PT ;  /* 0x000000010300780c */ /* 0x000fe20003f44270 */
[----:B------:R-:W-:Y:S01]  /*7570*/  ULDC.64 UR4, c[0x0][0x5c0] ;  /* 0x0001700000047ab9 */ /* 0x000fe20000000a00 */
[-C--:B------:R-:W-:Y:S01]  /*7580*/  FMUL R24, R24, R154.reuse ;  /* 0x0000009a18187220 */ /* 0x080fe20000400000 */
[-C--:B------:R-:W-:Y:S01]  /*7590*/  FMUL R25, R25, R154.reuse ;  /* 0x0000009a19197220 */ /* 0x080fe20000400000 */
[----:B------:R-:W-:Y:S01]  /*75a0*/  ISETP.GT.AND P1, PT, R0, RZ, P2 ;  /* 0x000000ff0000720c */ /* 0x000fe20001724270 */
[-C--:B------:R-:W-:Y:S01]  /*75b0*/  FMUL R26, R26, R154.reuse ;  /* 0x0000009a1a1a7220 */ /* 0x080fe20000400000 */
[----:B------:R-:W-:Y:S01]  /*75c0*/  LEA R4, P4, R160, UR4, 0x1 ;  /* 0x00000004a0047c11 */ /* 0x000fe2000f8808ff */
[----:B------:R-:W-:Y:S01]  /*75d0*/  FMUL R27, R27, R154 ;  /* 0x0000009a1b1b7220 */ /* 0x000fe20000400000 */
[----:B------:R-:W-:Y:S01]  /*75e0*/  F2FP.F16.F32.PACK_AB R24, RZ, R24 ;  /* 0x00000018ff18723e */ /* 0x000fe200000000ff */
[-C--:B------:R-:W-:Y:S01]  /*75f0*/  FMUL R28, R28, R154.reuse ;  /* 0x0000009a1c1c7220 */ /* 0x080fe20000400000 */
[----:B------:R-:W-:Y:S01]  /*7600*/  LEA.HI.X R5, R160, UR5, R171, 0x1, P4 ;  /* 0x00000005a0057c11 */ /* 0x000fe2000a0f0cab */
[-C--:B------:R-:W-:Y:S01]  /*7610*/  FMUL R29, R29, R154.reuse ;  /* 0x0000009a1d1d7220 */ /* 0x080fe20000400000 */
[----:B------:R-:W-:Y:S01]  /*7620*/  F2FP.F16.F32.PACK_AB R25, RZ, R25 ;  /* 0x00000019ff19723e */ /* 0x000fe200000000ff */
[-C--:B------:R-:W-:Y:S01]  /*7630*/  FMUL R30, R30, R154.reuse ;  /* 0x0000009a1e1e7220 */ /* 0x080fe20000400000 */
[----:B------:R-:W-:Y:S01]  /*7640*/  ISETP.GT.AND P2, PT, R0, 0x8, P2 ;  /* 0x000000080000780c */ /* 0x000fe20001744270 */
[----:B------:R-:W-:Y:S01]  /*7650*/  @P3 STG.E.U16 desc[UR36][R4.64], R24 ;  /* 0x0000001804003986 */ /* 0x000fe2000c101524 */
[C---:B------:R-:W-:Y:S01]  /*7660*/  SHF.L.U64.HI R11, R10.reuse, 0x4, R11 ;  /* 0x000000040a0b7819 */ /* 0x040fe2000001020b */
[----:B------:R-:W-:Y:S01]  /*7670*/  FMUL R31, R31, R154 ;  /* 0x0000009a1f1f7220 */ /* 0x000fe20000400000 */
[----:B------:R-:W-:Y:S01]  /*7680*/  LEA R6, P3, R10, R4, 0x4 ;  /* 0x000000040a067211 */ /* 0x000fe200078620ff */
[----:B------:R-:W-:Y:S01]  /*7690*/  @P1 STG.E.U16 desc[UR36][R4.64+0x2], R25 ;  /* 0x0000021904001986 */ /* 0x000fe2000c101524 */
[----:B------:R-:W-:Y:S01]  /*76a0*/  ISETP.GT.AND P1, PT, R0, 0x8, P0 ;  /* 0x000000080000780c */ /* 0x000fe20000724270 */
[----:B------:R-:W-:Y:S01]  /*76b0*/  FMUL R32, R32, R154 ;  /* 0x0000009a20207220 */ /* 0x000fe20000400000 */
[----:B------:R-:W-:Y:S01]  /*76c0*/  F2FP.F16.F32.PACK_AB R26, RZ, R26 ;  /* 0x0000001aff1a723e */ /* 0x000fe200000000ff */
[----:B------:R-:W-:Y:S01]  /*76d0*/  IMAD.X R7, R11, 0x1, R5, P3 ;  /* 0x000000010b077824 */ /* 0x000fe200018e0605 */
[----:B------:R-:W-:Y:S01]  /*76e0*/  F2FP.F16.F32.PACK_AB R27, RZ, R27 ;  /* 0x0000001bff1b723e */ /* 0x000fe200000000ff */
[-C--:B------:R-:W-:Y:S01]  /*76f0*/  FMUL R33, R33, R154.reuse ;  /* 0x0000009a21217220 */ /* 0x080fe20000400000 */
[----:B------:R-:W-:Y:S01]  /*7700*/  ISETP.GT.AND P0, PT, R3, 0x8, PT ;  /* 0x000000080300780c */ /* 0x000fe20003f04270 */
[----:B------:R-:W-:Y:S01]  /*7710*/  FMUL R34, R34, R154 ;  /* 0x0000009a22227220 */ /* 0x000fe20000400000 */
[----:B------:R-:W-:Y:S01]  /*7720*/  F2FP.F16.F32.PACK_AB R28, RZ, R28 ;  /* 0x0000001cff1c723e */ /* 0x000fe200000000ff */
[-C--:B------:R-:W-:Y:S01]  /*7730*/  FMUL R35, R35, R154.reuse ;  /* 0x0000009a23237220 */ /* 0x080fe20000400000 */
[----:B------:R-:W-:Y:S01]  /*7740*/  ISETP.GT.AND P4, PT, R0, RZ, P0 ;  /* 0x000000ff0000720c */ /* 0x000fe20000784270 */
[-C--:B------:R-:W-:Y:S01]  /*7750*/  FMUL R36, R36, R154.reuse ;  /* 0x0000009a24247220 */ /* 0x080fe20000400000 */
[----:B------:R-:W-:Y:S01]  /*7760*/  F2FP.F16.F32.PACK_AB R29, RZ, R29 ;  /* 0x0000001dff1d723e */ /* 0x000fe200000000ff */
[----:B------:R-:W-:Y:S01]  /*7770*/  @P1 STG.E.U16 desc[UR36][R6.64], R26 ;  /* 0x0000001a06001986 */ /* 0x000fe2000c101524 */
[----:B------:R-:W-:Y:S01]  /*7780*/  ISETP.GT.AND P1, PT, R0, 0x8, P0 ;  /* 0x000000080000780c */ /* 0x000fe20000724270 */
[----:B------:R-:W-:Y:S01]  /*7790*/  FMUL R37, R37, R154 ;  /* 0x0000009a25257220 */ /* 0x000fe20000400000 */
[----:B------:R-:W-:Y:S01]  /*77a0*/  F2FP.F16.F32.PACK_AB R30, RZ, R30 ;  /* 0x0000001eff1e723e */ /* 0x000fe200000000ff */
[----:B------:R-:W-:Y:S01]  /*77b0*/  @P2 STG.E.U16 desc[UR36][R6.64+0x2], R27 ;  /* 0x0000021b06002986 */ /* 0x000fe2000c101524 */
[----:B------:R-:W-:Y:S01]  /*77c0*/  ISETP.GT.AND P2, PT, R3, 0x9, PT ;  /* 0x000000090300780c */ /* 0x000fe20003f44270 */
[-C--:B------:R-:W-:Y:S01]  /*77d0*/  FMUL R38, R38, R154.reuse ;  /* 0x0000009a26267220 */ /* 0x080fe20000400000 */
[----:B------:R-:W-:Y:S01]  /*77e0*/  F2FP.F16.F32.PACK_AB R31, RZ, R31 ;  /* 0x0000001fff1f723e */ /* 0x000fe200000000ff */
[-C--:B------:R-:W-:Y:S01]  /*77f0*/  FMUL R39, R39, R154.reuse ;  /* 0x0000009a27277220 */ /* 0x080fe20000400000 */
[C---:B------:R-:W-:Y:S01]  /*7800*/  ISETP.GT.AND P3, PT, R0.reuse, RZ, P2 ;  /* 0x000000ff0000720c */ /* 0x040fe20001764270 */
[----:B------:R-:W-:Y:S01]  /*7810*/  @P4 STG.E.U16 desc[UR36][R4.64+0x10], R28 ;  /* 0x0000101c04004986 */ /* 0x000fe2000c101524 */
[----:B------:R-:W-:Y:S01]  /*7820*/  ISETP.GT.AND P2, PT, R0, 0x8, P2 ;  /* 0x000000080000780c */ /* 0x000fe20001744270 */
        /* <DEDUP_REMOVED lines=8> */
[----:B------:R-:W-:Y:S01]  /*78b0*/  FMUL R44, R44, R154 ;  /* 0x0000009a2c2c7220 */ /* 0x000fe20000400000 */
[----:B------:R-:W-:Y:S01]  /*78c0*/  F2FP.F16.F32.PACK_AB R34, RZ, R34 ;  /* 0x00000022ff22723e */ /* 0x000fe200000000ff */
[----:B------:R-:W-:Y:S01]  /*78d0*/  @P3 STG.E.U16 desc[UR36][R4.64+0x12], R29 ;  /* 0x0000121d04003986 */ /* 0x000fe2000c101524 */
[----:B------:R-:W-:Y:S01]  /*78e0*/  ISETP.GT.AND P3, PT, R3, 0x11, PT ;  /* 0x000000110300780c */ /* 0x000fe20003f64270 */
[-C--:B------:R-:W-:Y:S01]  /*78f0*/  FMUL R45, R45, R154.reuse ;  /* 0x0000009a2d2d7220 */ /* 0x080fe20000400000 */
[----:B------:R-:W-:Y:S01]  /*7900*/  F2FP.F16.F32.PACK_AB R35, RZ, R35 ;  /* 0x00000023ff23723e */ /* 0x000fe200000000ff */
[----:B------:R-:W-:Y:S01]  /*7910*/  @P1 STG.E.U16 desc[UR36][R6.64+0x10], R30 ;  /* 0x0000101e06001986 */ /* 0x000fe2000c101524 */
[----:B------:R-:W-:Y:S01]  /*7920*/  ISETP.GT.AND P1, PT, R0, 0x8, P0 ;  /* 0x000000080000780c */ /* 0x000fe20000724270 */
[-C--:B------:R-:W-:Y:S01]  /*7930*/  FMUL R46, R46, R154.reuse ;  /* 0x0000009a2e2e7220 */ /* 0x080fe20000400000 */
[----:B------:R-:W-:Y:S01]  /*7940*/  ISETP.GT.AND P0, PT, R3, 0x18, PT ;  /* 0x000000180300780c */ /* 0x000fe20003f04270 */
[----:B------:R-:W-:Y:S01]  /*7950*/  @P2 STG.E.U16 desc[UR36][R6.64+0x12], R31 ;  /* 0x0000121f06002986 */ /* 0x000fe2000c101524 */
[C---:B------:R-:W-:Y:S01]  /*7960*/  ISETP.GT.AND P2, PT, R0.reuse, RZ, P3 ;  /* 0x000000ff0000720c */ /* 0x040fe20001f44270 */
[-C--:B------:R-:W-:Y:S01]  /*7970*/  FMUL R47, R47, R154.reuse ;  /* 0x0000009a2f2f7220 */ /* 0x080fe20000400000 */
[C---:B------:R-:W-:Y:S01]  /*7980*/  ISETP.GT.AND P3, PT, R0.reuse, 0x8, P3 ;  /* 0x000000080000780c */ /* 0x040fe20001f64270 */
[----:B------:R-:W-:Y:S01]  /*7990*/  @P4 STG.E.U16 desc[UR36][R4.64+0x20], R32 ;  /* 0x0000202004004986 */ /* 0x000fe2000c101524 */
[----:B------:R-:W-:Y:S01]  /*79a0*/  ISETP.GT.AND P4, PT, R0, RZ, P0 ;  /* 0x000000ff0000720c */ /* 0x000fe20000784270 */
[----:B------:R-:W-:Y:S01]  /*79b0*/  FMUL R48, R48, R154 ;  /* 0x0000009a30307220 */ /* 0x000fe20000400000 */
[----:B------:R-:W-:Y:S01]  /*79c0*/  F2FP.F16.F32.PACK_AB R36, RZ, R36 ;  /* 0x00000024ff24723e */ /* 0x000fe200000000ff */
[-C--:B------:R-:W-:Y:S01]  /*79d0*/  FMUL R49, R49, R154.reuse ;  /* 0x0000009a31317220 */ /* 0x080fe20000400000 */
[----:B------:R-:W-:Y:S01]  /*79e0*/  F2FP.F16.F32.PACK_AB R37, RZ, R37 ;  /* 0x00000025ff25723e */ /* 0x000fe200000000ff */
[----:B------:R-:W-:Y:S01]  /*79f0*/  FMUL R50, R50, R154 ;  /* 0x0000009a32327220 */ /* 0x000fe20000400000 */
[----:B------:R-:W-:Y:S01]  /*7a00*/  F2FP.F16.F32.PACK_AB R38, RZ, R38 ;  /* 0x00000026ff26723e */ /* 0x000fe200000000ff */
[----:B------:R-:W-:Y:S01]  /*7a10*/  FMUL R51, R51, R154 ;  /* 0x0000009a33337220 */ /* 0x000fe20000400000 */
[----:B------:R-:W-:Y:S01]  /*7a20*/  F2FP.F16.F32.PACK_AB R39, RZ, R39 ;  /* 0x00000027ff27723e */ /* 0x000fe200000000ff */
[----:B------:R-:W-:Y:S01]  /*7a30*/  @P2 STG.E.U16 desc[UR36][R4.64+0x22], R33 ;  /* 0x0000222104002986 */ /* 0x000fe2000c101524 */
[----:B------:R-:W-:Y:S01]  /*7a40*/  F2FP.F16.F32.PACK_AB R40, RZ, R40 ;  /* 0x00000028ff28723e */ /* 0x000fe200000000ff */
[-C--:B------:R-:W-:Y:S01]  /*7a50*/  FMUL R52, R52, R154.reuse ;  /* 0x0000009a34347220 */ /* 0x080fe20000400000 */
[----:B------:R-:W-:Y:S01]  /*7a60*/  F2FP.F16.F32.PACK_AB R41, RZ, R41 ;  /* 0x00000029ff29723e */ /* 0x000fe200000000ff */
[----:B------:R-:W-:Y:S01]  /*7a70*/  @P1 STG.E.U16 desc[UR36][R6.64+0x20], R34 ;  /* 0x0000202206001986 */ /* 0x000fe2000c101524 */
[----:B------:R-:W-:Y:S01]  /*7a80*/  ISETP.GT.AND P1, PT, R0, 0x8, P0 ;  /* 0x000000080000780c */ /* 0x000fe20000724270 */
[-C--:B------:R-:W-:Y:S01]  /*7a90*/  FMUL R53, R53, R154.reuse ;  /* 0x0000009a35357220 */ /* 0x080fe20000400000 */
[C---:B------:R-:W-:Y:S01]  /*7aa0*/  ISETP.GT.AND P0, PT, R3.reuse, 0x20, PT ;  /* 0x000000200300780c */ /* 0x040fe20003f04270 */
[----:B------:R-:W-:Y:S01]  /*7ab0*/  @P3 STG.E.U16 desc[UR36][R6.64+0x22], R35 ;  /* 0x0000222306003986 */ /* 0x000fe2000c101524 */
[----:B------:R-:W-:Y:S01]  /*7ac0*/  ISETP.GT.AND P3, PT, R3, 0x19, PT ;  /* 0x000000190300780c */ /* 0x000fe20003f64270 */
[----:B------:R-:W-:Y:S01]  /*7ad0*/  FMUL R54, R54, R154 ;  /* 0x0000009a36367220 */ /* 0x000fe20000400000 */
[----:B------:R-:W-:Y:S01]  /*7ae0*/  F2FP.F16.F32.PACK_AB R42, RZ, R42 ;  /* 0x0000002aff2a723e */ /* 0x000fe200000000ff */
[----:B------:R-:W-:Y:S01]  /*7af0*/  @P4 STG.E.U16 desc[UR36][R4.64+0x30], R36 ;  /* 0x0000302404004986 */ /* 0x000fe2000c101524 */
[C---:B------:R-:W-:Y:S01]  /*7b00*/  ISETP.GT.AND P2, PT, R0.reuse, RZ, P3 ;  /* 0x000000ff0000720c */ /* 0x040fe20001f44270 */
[-C--:B------:R-:W-:Y:S01]  /*7b10*/  FMUL R55, R55, R154.reuse ;  /* 0x0000009a37377220 */ /* 0x080fe20000400000 */
[----:B------:R-:W-:Y:S01]  /*7b20*/  ISETP.GT.AND P3, PT, R0, 0x8, P3 ;  /* 0x000000080000780c */ /* 0x000fe20001f64270 */
[-C--:B------:R-:W-:Y:S01]  /*7b30*/  FMUL R56, R56, R154.reuse ;  /* 0x0000009a38387220 */ /* 0x080fe20000400000 */
[----:B------:R-:W-:Y:S01]  /*7b40*/  ISETP.GT.AND P4, PT, R0, RZ, P0 ;  /* 0x000000ff0000720c */ /* 0x000fe20000784270 */
[-C--:B------:R-:W-:Y:S01]  /*7b50*/  FMUL R57, R57, R154.reuse ;  /* 0x0000009a39397220 */ /* 0x080fe20000400000 */
[----:B------:R-:W-:Y:S01]  /*7b60*/  F2FP.F16.F32.PACK_AB R43, RZ, R43 ;  /* 0x0000002bff2b723e */ /* 0x000fe200000000ff */
[----:B------:R-:W-:Y:S01]  /*7b70*/  FMUL R58, R58, R154 ;  /* 0x0000009a3a3a7220 */ /* 0x000fe20000400000 */
[----:B------:R-:W-:Y:S01]  /*7b80*/  F2FP.F16.F32.PACK_AB R44, RZ, R44 ;  /* 0x0000002cff2c723e */ /* 0x000fe200000000ff */
[-C--:B------:R-:W-:Y:S01]  /*7b90*/  FMUL R59, R59, R154.reuse ;  /* 0x0000009a3b3b7220 */ /* 0x080fe20000400000 */
[----:B------:R-:W-:Y:S01]  /*7ba0*/  F2FP.F16.F32.PACK_AB R45, RZ, R45 ;  /* 0x0000002dff2d723e */ /* 0x000fe200000000ff */
[----:B------:R-:W-:Y:S01]  /*7bb0*/  FMUL R60, R60, R154 ;  /* 0x0000009a3c3c7220 */ /* 0x000fe20000400000 */
[----:B------:R-:W-:Y:S01]  /*7bc0*/  F2FP.F16.F32.PACK_AB R46, RZ, R46 ;  /* 0x0000002eff2e723e */ /* 0x000fe200000000ff */
[----:B------:R-:W-:Y:S01]  /*7bd0*/  @P2 STG.E.U16 desc[UR36][R4.64+0x32], R37 ;  /* 0x0000322504002986 */ /* 0x000fe2000c101524 */
[----:B------:R-:W-:Y:S01]  /*7be0*/  F2FP.F16.F32.PACK_AB R47, RZ, R47 ;  /* 0x0000002fff2f723e */ /* 0x000fe200000000ff */
[----:B------:R-:W-:Y:S01]  /*7bf0*/  FMUL R61, R61, R154 ;  /* 0x0000009a3d3d7220 */ /* 0x000fe20000400000 */
[----:B------:R-:W-:Y:S01]  /*7c00*/  F2FP.F16.F32.PACK_AB R48, RZ, R48 ;  /* 0x00000030ff30723e */ /* 0x000fe200000000ff */
[----:B------:R-:W-:Y:S01]  /*7c10*/  @P1 STG.E.U16 desc[UR36][R6.64+0x30], R38 ;  /* 0x0000302606001986 */ /* 0x000fe2000c101524 */
[----:B------:R-:W-:Y:S01]  /*7c20*/  ISETP.GT.AND P1, PT, R0, 0x8, P0 ;  /* 0x000000080000780c */ /* 0x000fe20000724270 */
[-C--:B------:R-:W-:Y:S01]  /*7c30*/  FMUL R62, R62, R154.reuse ;  /* 0x0000009a3e3e7220 */ /* 0x080fe20000400000 */
[C---:B------:R-:W-:Y:S01]  /*7c40*/  ISETP.GT.AND P0, PT, R3.reuse, 0x28, PT ;  /* 0x000000280300780c */ /* 0x040fe20003f04270 */
[----:B------:R-:W-:Y:S01]  /*7c50*/  @P3 STG.E.U16 desc[UR36][R6.64+0x32], R39 ;  /* 0x0000322706003986 */ /* 0x000fe2000c101524 */
[----:B------:R-:W-:Y:S01]  /*7c60*/  ISETP.GT.AND P3, PT, R3, 0x21, PT ;  /* 0x000000210300780c */ /* 0x000fe20003f64270 */
[-C--:B------:R-:W-:Y:S01]  /*7c70*/  FMUL R63, R63, R154.reuse ;  /* 0x0000009a3f3f7220 */ /* 0x080fe20000400000 */
[----:B------:R-:W-:Y:S01]  /*7c80*/  F2FP.F16.F32.PACK_AB R49, RZ, R49 ;  /* 0x00000031ff31723e */ /* 0x000fe200000000ff */
[----:B------:R-:W-:Y:S01]  /*7c90*/  @P4 STG.E.U16 desc[UR36][R4.64+0x40], R40 ;  /* 0x0000402804004986 */ /* 0x000fe2000c101524 */
[----:B------:R-:W-:Y:S01]  /*7ca0*/  ISETP.GT.AND P2, PT, R0, RZ, P3 ;  /* 0x000000ff0000720c */ /* 0x000fe20001f44270 */
[-C--:B------:R-:W-:Y:S01]  /*7cb0*/  FMUL R64, R64, R154.reuse ;  /* 0x0000009a40407220 */ /* 0x080fe20000400000 */
[C---:B------:R-:W-:Y:S01]  /*7cc0*/  ISETP.GT.AND P3, PT, R0.reuse, 0x8, P3 ;  /* 0x000000080000780c */ /* 0x040fe20001f64270 */
[-C--:B------:R-:W-:Y:S01]  /*7cd0*/  FMUL R65, R65, R154.reuse ;  /* 0x0000009a41417220 */ /* 0x080fe20000400000 */
        /* <DEDUP_REMOVED lines=248> */
[----:B------:R-:W-:-:S02]  /*8c60*/  ISETP.GT.AND P1, PT, R0, 0x8, P0 ;  /* 0x000000080000780c */ /* 0x000fc40000724270 */
[C---:B------:R-:W-:Y:S01]  /*8c70*/  ISETP.GT.AND P0, PT, R3.reuse, 0x78, PT ;  /* 0x000000780300780c */ /* 0x040fe20003f04270 */
[----:B------:R-:W-:Y:S01]  /*8c80*/  @P3 STG.E.U16 desc[UR36][R6.64+0xd2], R79 ;  /* 0x0000d24f06003986 */ /* 0x000fe2000c101524 */
[----:B------:R-:W-:Y:S02]  /*8c90*/  ISETP.GT.AND P3, PT, R3, 0x71, PT ;  /* 0x000000710300780c */ /* 0x000fe40003f64270 */
[----:B------:R-:W-:Y:S01]  /*8ca0*/  F2FP.F16.F32.PACK_AB R119, RZ, R119 ;  /* 0x00000077ff77723e */ /* 0x000fe200000000ff */
[----:B------:R-:W-:Y:S01]  /*8cb0*/  @P4 STG.E.U16 desc[UR36][R4.64+0xe0], R80 ;  /* 0x0000e05004004986 */ /* 0x000fe2000c101524 */
[C---:B------:R-:W-:Y:S02]  /*8cc0*/  ISETP.GT.AND P2, PT, R0.reuse, RZ, P3 ;  /* 0x000000ff0000720c */ /* 0x040fe40001f44270 */
[C---:B------:R-:W-:Y:S02]  /*8cd0*/  ISETP.GT.AND P3, PT, R0.reuse, 0x8, P3 ;  /* 0x000000080000780c */ /* 0x040fe40001f64270 */
[----:B------:R-:W-:-:S02]  /*8ce0*/  ISETP.GT.AND P4, PT, R0, RZ, P0 ;  /* 0x000000ff0000720c */ /* 0x000fc40000784270 */
[----:B------:R-:W-:Y:S02]  /*8cf0*/  F2FP.F16.F32.PACK_AB R120, RZ, R120 ;  /* 0x00000078ff78723e */ /* 0x000fe400000000ff */
[----:B------:R-:W-:Y:S02]  /*8d00*/  F2FP.F16.F32.PACK_AB R121, RZ, R121 ;  /* 0x00000079ff79723e */ /* 0x000fe400000000ff */
[----:B------:R-:W-:Y:S02]  /*8d10*/  F2FP.F16.F32.PACK_AB R122, RZ, R122 ;  /* 0x0000007aff7a723e */ /* 0x000fe400000000ff */
[----:B------:R-:W-:Y:S01]  /*8d20*/  F2FP.F16.F32.PACK_AB R123, RZ, R123 ;  /* 0x0000007bff7b723e */ /* 0x000fe200000000ff */
[----:B------:R-:W-:Y:S01]  /*8d30*/  @P2 STG.E.U16 desc[UR36][R4.64+0xe2], R81 ;  /* 0x0000e25104002986 */ /* 0x000fe2000c101524 */
[----:B------:R-:W-:Y:S02]  /*8d40*/  F2FP.F16.F32.PACK_AB R124, RZ, R124 ;  /* 0x0000007cff7c723e */ /* 0x000fe400000000ff */
        /* <DEDUP_REMOVED lines=66> */
[----:B------:R-:W-:Y:S04]  /*9170*/  @P2 STG.E.U16 desc[UR36][R4.64+0x122], R97 ;  /* 0x0001226104002986 */ /* 0x000fe8000c101524 */
[----:B------:R-:W-:Y:S01]  /*9180*/  @P1 STG.E.U16 desc[UR36][R6.64+0x120], R98 ;  /* 0x0001206206001986 */ /* 0x000fe2000c101524 */
[----:B------:R-:W-:-:S02]  /*9190*/  ISETP.GT.AND P1, PT, R0, 0x8, P0 ;  /* 0x000000080000780c */ /* 0x000fc40000724270 */
[C---:B------:R-:W-:Y:S01]  /*91a0*/  ISETP.GT.AND P0, PT, R3.reuse, 0xa0, PT ;  /* 0x000000a00300780c */ /* 0x040fe20003f04270 */
[----:B------:R-:W-:Y:S01]  /*91b0*/  @P3 STG.E.U16 desc[UR36][R6.64+0x122], R99 ;  /* 0x0001226306003986 */ /* 0x000fe2000c101524 */
[----:B------:R-:W-:-:S03]  /*91c0*/  ISETP.GT.AND P3, PT, R3, 0x99, PT ;  /* 0x000000990300780c */ /* 0x000fc60003f64270 */
[----:B------:R-:W-:Y:S01]  /*91d0*/  @P4 STG.E.U16 desc[UR36][R4.64+0x130], R100 ;  /* 0x0001306404004986 */ /* 0x000fe2000c101524 */
[C---:B------:R-:W-:Y:S02]  /*91e0*/  ISETP.GT.AND P2, PT, R0.reuse, RZ, P3 ;  /* 0x000000ff0000720c */ /* 0x040fe40001f44270 */
[C---:B------:R-:W-:Y:S02]  /*91f0*/  ISETP.GT.AND P3, PT, R0.reuse, 0x8, P3 ;  /* 0x000000080000780c */ /* 0x040fe40001f64270 */
[----:B------:R-:W-:-:S09]  /*9200*/  ISETP.GT.AND P4, PT, R0, RZ, P0 ;  /* 0x000000ff0000720c */ /* 0x000fd20000784270 */
[----:B------:R-:W-:Y:S04]  /*9210*/  @P2 STG.E.U16 desc[UR36][R4.64+0x132], R101 ;  /* 0x0001326504002986 */ /* 0x000fe8000c101524 */
[----:B------:R-:W-:Y:S01]  /*9220*/  @P1 STG.E.U16 desc[UR36][R6.64+0x130], R102 ;  /* 0x0001306606001986 */ /* 0x000fe2000c101524 */
[----:B------:R-:W-:Y:S02]  /*9230*/  ISETP.GT.AND P1, PT, R0, 0x8, P0 ;  /* 0x000000080000780c */ /* 0x000fe40000724270 */
        /* <DEDUP_REMOVED lines=76> */
[C---:B------:R-:W-:Y:S02]  /*9700*/  ISETP.GT.AND P3, PT, R0.reuse, RZ, P0 ;  /* 0x000000ff0000720c */ /* 0x040fe40000764270 */
[----:B------:R-:W-:-:S07]  /*9710*/  ISETP.GT.AND P0, PT, R0, 0x8, P0 ;  /* 0x000000080000780c */ /* 0x000fce0000704270 */
[----:B------:R-:W-:Y:S04]  /*9720*/  @P2 STG.E.U16 desc[UR36][R4.64+0x1b2], R133 ;  /* 0x0001b28504002986 */ /* 0x000fe8000c101524 */
[----:B------:R-:W-:Y:S01]  /*9730*/  @P1 STG.E.U16 desc[UR36][R6.64+0x1b0], R134 ;  /* 0x0001b08606001986 */ /* 0x000fe2000c101524 */
[----:B------:R-:W-:-:S03]  /*9740*/  ISETP.GT.AND P1, PT, R3, 0xe8, PT ;  /* 0x000000e80300780c */ /* 0x000fc60003f24270 */
        /* <DEDUP_REMOVED lines=11> */
[C---:B------:R-:W-:Y:S02]  /*9800*/  ISETP.GT.AND P2, PT, R0.reuse, RZ, P0 ;  /* 0x000000ff0000720c */ /* 0x040fe40000744270 */
[----:B------:R-:W-:Y:S01]  /*9810*/  ISETP.GT.AND P0, PT, R0, 0x8, P0 ;  /* 0x000000080000780c */ /* 0x000fe20000704270 */
[----:B------:R-:W-:Y:S01]  /*9820*/  @P3 STG.E.U16 desc[UR36][R4.64+0x1d0], R140 ;  /* 0x0001d08c04003986 */ /* 0x000fe2000c101524 */
[----:B------:R-:W-:-:S04]  /*9830*/  ISETP.GT.AND P3, PT, R3, 0xf0, PT ;  /* 0x000000f00300780c */ /* 0x000fc80003f64270 */
[C---:B------:R-:W-:Y:S02]  /*9840*/  ISETP.GT.AND P4, PT, R0.reuse, RZ, P3 ;  /* 0x000000ff0000720c */ /* 0x040fe40001f84270 */
[----:B------:R-:W-:-:S03]  /*9850*/  ISETP.GT.AND P3, PT, R0, 0x8, P3 ;  /* 0x000000080000780c */ /* 0x000fc60001f64270 */
[----:B------:R-:W-:Y:S01]  /*9860*/  @P2 STG.E.U16 desc[UR36][R4.64+0x1d2], R141 ;  /* 0x0001d28d04002986 */ /* 0x000fe2000c101524 */
[----:B------:R-:W-:-:S03]  /*9870*/  ISETP.GT.AND P2, PT, R3, 0xf8, PT ;  /* 0x000000f80300780c */ /* 0x000fc60003f44270 */
[----:B------:R-:W-:Y:S01]  /*9880*/  @P1 STG.E.U16 desc[UR36][R6.64+0x1d0], R142 ;  /* 0x0001d08e06001986 */ /* 0x000fe2000c101524 */
[----:B------:R-:W-:-:S03]  /*9890*/  ISETP.GT.AND P1, PT, R3, 0xf9, PT ;  /* 0x000000f90300780c */ /* 0x000fc60003f24270 */
[----:B------:R-:W-:Y:S01]  /*98a0*/  @P0 STG.E.U16 desc[UR36][R6.64+0x1d2], R143 ;  /* 0x0001d28f06000986 */ /* 0x000fe2000c101524 */
[----:B------:R-:W-:-:S03]  /*98b0*/  ISETP.GT.AND P0, PT, R3, 0xf1, PT ;  /* 0x000000f10300780c */ /* 0x000fc60003f04270 */
[----:B------:R-:W-:Y:S01]  /*98c0*/  @P4 STG.E.U16 desc[UR36][R4.64+0x1e0], R144 ;  /* 0x0001e09004004986 */ /* 0x000fe2000c101524 */
[C---:B------:R-:W-:Y:S02]  /*98d0*/  ISETP.GT.AND P4, PT, R0.reuse, RZ, P0 ;  /* 0x000000ff0000720c */ /* 0x040fe40000784270 */
[----:B------:R-:W-:-:S11]  /*98e0*/  ISETP.GT.AND P0, PT, R0, 0x8, P0 ;  /* 0x000000080000780c */ /* 0x000fd60000704270 */
[----:B------:R-:W-:Y:S01]  /*98f0*/  @P4 STG.E.U16 desc[UR36][R4.64+0x1e2], R145 ;  /* 0x0001e29104004986 */ /* 0x000fe2000c101524 */
[C---:B------:R-:W-:Y:S02]  /*9900*/  ISETP.GT.AND P4, PT, R0.reuse, RZ, P2 ;  /* 0x000000ff0000720c */ /* 0x040fe40001784270 */
[C---:B------:R-:W-:Y:S01]  /*9910*/  ISETP.GT.AND P2, PT, R0.reuse, 0x8, P2 ;  /* 0x000000080000780c */ /* 0x040fe20001744270 */
[----:B------:R-:W-:Y:S01]  /*9920*/  @P3 STG.E.U16 desc[UR36][R6.64+0x1e0], R146 ;  /* 0x0001e09206003986 */ /* 0x000fe2000c101524 */
[C---:B------:R-:W-:Y:S02]  /*9930*/  ISETP.GT.AND P3, PT, R0.reuse, RZ, P1 ;  /* 0x000000ff0000720c */ /* 0x040fe40000f64270 */
[----:B------:R-:W-:Y:S01]  /*9940*/  ISETP.GT.AND P1, PT, R0, 0x8, P1 ;  /* 0x000000080000780c */ /* 0x000fe20000f24270 */
[----:B------:R-:W-:Y:S06]  /*9950*/  @P0 STG.E.U16 desc[UR36][R6.64+0x1e2], R147 ;  /* 0x0001e29306000986 */ /* 0x000fec000c101524 */
[----:B------:R-:W-:Y:S04]  /*9960*/  @P4 STG.E.U16 desc[UR36][R4.64+0x1f0], R148 ;  /* 0x0001f09404004986 */ /* 0x000fe8000c101524 */
[----:B------:R0:W-:Y:S02]  /*9970*/  @P3 STG.E.U16 desc[UR36][R4.64+0x1f2], R149 ;  /* 0x0001f29504003986 */ /* 0x0001e4000c101524 */
[----:B0-----:R-:W-:-:S02]  /*9980*/  @P2 IMAD.MOV.U32 R4, RZ, RZ, R6 ;  /* 0x000000ffff042224 */ /* 0x001fc400078e0006 */
[----:B------:R-:W-:-:S05]  /*9990*/  @P2 IMAD.MOV.U32 R5, RZ, RZ, R7 ;  /* 0x000000ffff052224 */ /* 0x000fca00078e0007 */
[----:B------:R0:W-:Y:S04]  /*99a0*/  @P2 STG.E.U16 desc[UR36][R4.64+0x1f0], R150 ;  /* 0x0001f09604002986 */ /* 0x0001e8000c101524 */
[----:B------:R0:W-:Y:S02]  /*99b0*/  @P1 STG.E.U16 desc[UR36][R6.64+0x1f2], R151 ;  /* 0x0001f29706001986 */ /* 0x0001e4000c101524 */
.L_x_288:
[----:B------:R-:W-:Y:S05]  /*99c0*/  BSYNC B0 ;  /* 0x0000000000007941 */ /* 0x000fea0003800000 */
.L_x_34:
[----:B------:R-:W-:Y:S01]  /*99d0*/  ULDC UR4, c[0x0][0xc] ;  /* 0x0000030000047ab9 */ /* 0x000fe20000000800 */
[----:B------:R-:W-:Y:S01]  /*99e0*/  ULDC UR5, c[0x0][0x10] ;  /* 0x0000040000057ab9 */ /* 0x000fe20000000800 */
[----:B0-----:R-:W0:Y:S01]  /*99f0*/  LDC R3, c[0x0][0x14] ;  /* 0x00000500ff037b82 */ /* 0x001e220000000800 */
[----:B------:R-:W-:Y:S01]  /*9a00*/  UIMAD.WIDE.U32 UR4, UR4, UR5, URZ ;  /* 0x00000005040472a5 */ /* 0x000fe2000f8e003f */
[----:B------:R-:W-:Y:S01]  /*9a10*/  PRMT R0, RZ, 0x7610, R0 ;  /* 0x00007610ff007816 */ /* 0x000fe20000000000 */
[----:B----45:R-:W-:Y:S02]  /*9a20*/  IMAD.MOV.U32 R152, RZ, RZ, -0x1 ;  /* 0xffffffffff987424 */ /* 0x030fe400078e00ff */
[----:B------:R-:W-:Y:S02]  /*9a30*/  IMAD.MOV.U32 R23, RZ, RZ, -0x1 ;  /* 0xffffffffff177424 */ /* 0x000fe400078e00ff */
[----:B0-----:R-:W-:-:S04]  /*9a40*/  IMAD.WIDE.U32 R16, R3, UR4, R16 ;  /* 0x0000000403107c25 */ /* 0x001fc8000f8e0010 */
[----:B------:R-:W-:Y:S01]  /*9a50*/  IMAD R3, R3, UR5, RZ ;  /* 0x0000000503037c24 */ /* 0x000fe2000f8e02ff */
[----:B------:R-:W-:Y:S02]  /*9a60*/  ULDC.64 UR4, c[0x0][0x650] ;  /* 0x0001940000047ab9 */ /* 0x000fe40000000a00 */
[----:B------:R-:W-:Y:S01]  /*9a70*/  ISETP.GE.U32.AND P0, PT, R16, UR4, PT ;  /* 0x0000000410007c0c */ /* 0x000fe2000bf06070 */
[----:B------:R-:W-:-:S05]  /*9a80*/  IMAD.IADD R17, R17, 0x1, R3 ;  /* 0x0000000111117824 */ /* 0x000fca00078e0203 */
[----:B------:R-:W-:-:S13]  /*9a90*/  ISETP.GE.U32.AND.EX P0, PT, R17, UR5, PT, P0 ;  /* 0x0000000511007c0c */ /* 0x000fda000bf06100 */
[----:B------:R-:W-:Y:S05]  /*9aa0*/  @P0 BRA `(.L_x_289) ;  /* 0x0000000400640947 */ /* 0x000fea0003800000 */
[----:B------:R-:W0:Y:S01]  /*9ab0*/  S2R R12, SR_CTAID.X ;  /* 0x00000000000c7919 */ /* 0x000e220000002500 */
[----:B------:R-:W4:Y:S01]  /*9ac0*/  LDC.64 R10, c[0x0][0x628] ;  /* 0x00018a00ff0a7b82 */ /* 0x000f220000000a00 */
[----:B------:R-:W-:Y:S01]  /*9ad0*/  ULDC UR4, c[0x0][0x150] ;  /* 0x0000540000047ab9 */ /* 0x000fe20000000800 */
[----:B-123--:R-:W-:Y:S01]  /*9ae0*/  IMAD.MOV.U32 R8, RZ, RZ, R16 ;  /* 0x000000ffff087224 */ /* 0x00efe200078e0010 */
[----:B------:R-:W1:Y:S01]  /*9af0*/  S2R R24, SR_CTAID.Y ;  /* 0x0000000000187919 */ /* 0x000e620000002600 */
[----:B------:R-:W-:-:S04]  /*9b00*/  IMAD.MOV.U32 R9, RZ, RZ, R17 ;  /* 0x000000ffff097224 */ /* 0x000fc800078e0011 */
[----:B------:R-:W2:Y:S08]  /*9b10*/  LDC R21, c[0x0][0x144] ;  /* 0x00005100ff157b82 */ /* 0x000eb00000000800 */
[----:B------:R-:W3:Y:S08]  /*9b20*/  LDC R0, c[0x0][0x630] ;  /* 0x00018c00ff007b82 */ /* 0x000ef00000000800 */
[----:B------:R-:W1:Y:S01]  /*9b30*/  LDC.64 R14, c[0x0][0x620] ;  /* 0x00018800ff0e7b82 */ /* 0x000e620000000a00 */
[----:B----4-:R-:W-:-:S04]  /*9b40*/  ISETP.NE.U32.AND P0, PT, R10, RZ, PT ;  /* 0x000000ff0a00720c */ /* 0x010fc80003f05070 */
[----:B------:R-:W-:Y:S02]  /*9b50*/  ISETP.NE.AND.EX P0, PT, R11, RZ, PT, P0 ;  /* 0x000000ff0b00720c */ /* 0x000fe40003f05300 */
[----:B0-----:R-:W-:-:S05]  /*9b60*/  I2FP.F32.U32 R3, R12 ;  /* 0x0000000c00037245 */ /* 0x001fca0000201000 */
[----:B------:R-:W-:-:S04]  /*9b70*/  FMUL R3, R3, UR4 ;  /* 0x0000000403037c20 */ /* 0x000fc80008400000 */
[----:B------:R0:W4:Y:S02]  /*9b80*/  F2I.U32.TRUNC.NTZ R20, R3 ;  /* 0x0000000300147305 */ /* 0x000124000020f000 */
[----:B--23--:R-:W-:Y:S05]  /*9b90*/  @!P0 BRA `(.L_x_290) ;  /* 0x0000000000288947 */ /* 0x00cfea0003800000 */
[----:B0-----:R-:W0:Y:S02]  /*9ba0*/  LDC R3, c[0x0][0x634] ;  /* 0x00018d00ff037b82 */ /* 0x001e240000000800 */
        /* <DEDUP_REMOVED lines=9> */
.L_x_290:
[----:B------:R-:W2:Y:S01]  /*9c40*/  LDC.64 R30, c[0x0][0x640] ;  /* 0x00019000ff1e7b82 */ /* 0x000ea20000000a00 */
[-CC-:B------:R-:W-:Y:S01]  /*9c50*/  SHF.R.U64 R23, R8, R0.reuse, R9.reuse ;  /* 0x0000000008177219 */ /* 0x180fe20000001209 */
[----:B----4-:R-:W-:Y:S01]  /*9c60*/  IMAD.MOV R20, RZ, RZ, -R20 ;  /* 0x000000ffff147224 */ /* 0x010fe200078e0a14 */
[----:B------:R-:W-:Y:S01]  /*9c70*/  SHF.R.U32.HI R0, RZ, R0, R9 ;  /* 0x00000000ff007219 */ /* 0x000fe20000011609 */
[----:B------:R-:W-:Y:S01]  /*9c80*/  ULDC UR4, c[0x0][0x154] ;  /* 0x0000550000047ab9 */ /* 0x000fe20000000800 */
[----:B0-----:R-:W-:Y:S01]  /*9c90*/  IADD3 R3, P0, RZ, -R23, RZ ;  /* 0x80000017ff037210 */ /* 0x001fe20007f1e0ff */
[----:B------:R-:W-:Y:S02]  /*9ca0*/  IMAD R26, R21, R20, R12 ;  /* 0x00000014151a7224 */ /* 0x000fe400078e020c */
[----:B------:R-:W0:Y:S01]  /*9cb0*/  LDC R6, c[0x0][0x618] ;  /* 0x00018600ff067b82 */ /* 0x000e220000000800 */
[----:B------:R-:W-:Y:S02]  /*9cc0*/  IMAD.MOV.U32 R7, RZ, RZ, 0x1 ;  /* 0x00000001ff077424 */ /* 0x000fe400078e00ff */
[----:B------:R-:W-:-:S04]  /*9cd0*/  IMAD.X R5, RZ, RZ, ~R0, P0 ;  /* 0x000000ffff057224 */ /* 0x000fc800000e0e00 */
[-C--:B-1----:R-:W-:Y:S01]  /*9ce0*/  IMAD R0, R5, R14.reuse, RZ ;  /* 0x0000000e05007224 */ /* 0x082fe200078e02ff */
[----:B------:R-:W1:Y:S01]  /*9cf0*/  LDC R8, c[0x0][0x608] ;  /* 0x00018200ff087b82 */ /* 0x000e620000000800 */
[----:B------:R-:W-:-:S04]  /*9d00*/  IMAD.WIDE.U32 R4, R3, R14, R16 ;  /* 0x0000000e03047225 */ /* 0x000fc800078e0010 */
[----:B------:R-:W-:Y:S01]  /*9d10*/  IMAD R3, R3, R15, R0 ;  /* 0x0000000f03037224 */ /* 0x000fe200078e0200 */
[----:B------:R-:W-:Y:S02]  /*9d20*/  I2FP.F32.U32 R0, R24 ;  /* 0x0000001800007245 */ /* 0x000fe40000201000 */
[----:B------:R-:W3:Y:S01]  /*9d30*/  LDC R28, c[0x0][0x658] ;  /* 0x00019600ff1c7b82 */ /* 0x000ee20000000800 */
[----:B------:R-:W-:Y:S01]  /*9d40*/  IMAD.IADD R3, R5, 0x1, R3 ;  /* 0x0000000105037824 */ /* 0x000fe200078e0203 */
[----:B--2---:R-:W-:Y:S01]  /*9d50*/  ISETP.NE.U32.AND P0, PT, R30, RZ, PT ;  /* 0x000000ff1e00720c */ /* 0x004fe20003f05070 */
[----:B------:R-:W-:Y:S01]  /*9d60*/  FMUL R0, R0, UR4 ;  /* 0x0000000400007c20 */ /* 0x000fe20008400000 */
[----:B------:R-:W-:Y:S02]  /*9d70*/  IMAD.MOV.U32 R5, RZ, RZ, -0x1 ;  /* 0xffffffffff057424 */ /* 0x000fe400078e00ff */
[----:B------:R-:W-:Y:S01]  /*9d80*/  ISETP.NE.AND.EX P0, PT, R31, RZ, PT, P0 ;  /* 0x000000ff1f00720c */ /* 0x000fe20003f05300 */
[----:B------:R2:W4:Y:S01]  /*9d90*/  F2I.U32.TRUNC.NTZ R13, R0 ;  /* 0x00000000000d7305 */ /* 0x000522000020f000 */
[----:B------:R-:W2:Y:S01]  /*9da0*/  LDC R15, c[0x0][0x148] ;  /* 0x00005200ff0f7b82 */ /* 0x000ea20000000800 */
[----:B0-----:R-:W-:-:S02]  /*9db0*/  SHF.R.U64 R12, R4, R6, R3 ;  /* 0x00000006040c7219 */ /* 0x001fc40000001203 */
[----:B------:R-:W-:-:S05]  /*9dc0*/  SHF.R.U32.HI R3, RZ, R6, R3 ;  /* 0x00000006ff037219 */ /* 0x000fca0000011603 */
[----:B------:R-:W0:Y:S01]  /*9dd0*/  LDC R20, c[0x0][0x600] ;  /* 0x00018000ff147b82 */ /* 0x000e220000000800 */
[-CC-:B-1----:R-:W-:Y:S02]  /*9de0*/  SHF.R.U64 R10, R12, R8.reuse, R3.reuse ;  /* 0x000000080c0a7219 */ /* 0x182fe40000001203 */
[----:B------:R-:W-:-:S05]  /*9df0*/  SHF.R.U32.HI R3, RZ, R8, R3 ;  /* 0x00000008ff037219 */ /* 0x000fca0000011603 */
[----:B------:R-:W1:Y:S01]  /*9e00*/  LDC R21, c[0x0][0x648] ;  /* 0x00019200ff157b82 */ /* 0x000e620000000800 */
[-C--:B---3--:R-:W-:Y:S02]  /*9e10*/  SHF.L.U32 R4, R5, R28.reuse, RZ ;  /* 0x0000001c05047219 */ /* 0x088fe400000006ff */
[-CC-:B------:R-:W-:Y:S02]  /*9e20*/  SHF.R.U64 R14, R10, R28.reuse, R3.reuse ;  /* 0x0000001c0a0e7219 */ /* 0x180fe40000001203 */
[----:B------:R-:W-:Y:S02]  /*9e30*/  SHF.R.U32.HI R5, RZ, R28, R3 ;  /* 0x0000001cff057219 */ /* 0x000fe40000011603 */
[----:B------:R-:W-:Y:S01]  /*9e40*/  LOP3.LUT R153, RZ, R4, RZ, 0x33, !PT ;  /* 0x00000004ff997212 */ /* 0x000fe200078e33ff */
[----:B------:R-:W3:Y:S01]  /*9e50*/  LDC R25, c[0x0][0x638] ;  /* 0x00018e00ff197b82 */ /* 0x000ee20000000800 */
[----:B------:R-:W-:Y:S01]  /*9e60*/  SHF.L.U32 R28, R7, R28, RZ ;  /* 0x0000001c071c7219 */ /* 0x000fe200000006ff */
[----:B------:R-:W-:-:S06]  /*9e70*/  IMAD.MOV.U32 R4, RZ, RZ, R14 ;  /* 0x000000ffff047224 */ /* 0x000fcc00078e000e */
[----:B------:R-:W0:Y:S01]  /*9e80*/  LDC R27, c[0x0][0x610] ;  /* 0x00018400ff1b7b82 */ /* 0x000e220000000800 */
[----:B----4-:R-:W-:Y:S05]  /*9e90*/  @!P0 BRA `(.L_x_291) ;  /* 0x0000000000288947 */ /* 0x010fea0003800000 */
        /* <DEDUP_REMOVED lines=10> */
.L_x_291:
[----:B------:R-:W-:Y:S01]  /*9f40*/  ISETP.NE.AND P0, PT, R2, 0x1, PT ;  /* 0x000000010200780c */ /* 0x000fe20003f05270 */
[----:B------:R-:W-:Y:S01]  /*9f50*/  IMAD.MOV R13, RZ, RZ, -R13 ;  /* 0x000000ffff0d7224 */ /* 0x000fe200078e0a0d */
[----:B-12---:R-:W-:Y:S01]  /*9f60*/  SHF.R.U64 R0, R4, R21, R5 ;  /* 0x0000001504007219 */ /* 0x006fe20000001205 */
[----:B0-----:R-:W-:Y:S01]  /*9f70*/  VIADD R5, R20, 0xffffffff ;  /* 0xffffffff14057836 */ /* 0x001fe20000000000 */
[----:B------:R-:W-:-:S03]  /*9f80*/  LOP3.LUT R153, R10, R153, RZ, 0xc0, !PT ;  /* 0x000000990a997212 */ /* 0x000fc600078ec0ff */
[----:B------:R-:W-:Y:S01]  /*9f90*/  IMAD.MOV R3, RZ, RZ, -R0 ;  /* 0x000000ffff037224 */ /* 0x000fe200078e0a00 */
[----:B------:R-:W-:Y:S01]  /*9fa0*/  LOP3.LUT R5, R12, R5, RZ, 0xc0, !PT ;  /* 0x000000050c057212 */ /* 0x000fe200078ec0ff */
[----:B------:R-:W-:Y:S02]  /*9fb0*/  IMAD R153, R28, R0, R153 ;  /* 0x000000001c997224 */ /* 0x000fe400078e0299 */
[----:B---3--:R-:W-:Y:S02]  /*9fc0*/  IMAD R0, R3, R25, R14 ;  /* 0x0000001903007224 */ /* 0x008fe400078e020e */
[----:B------:R-:W-:Y:S02]  /*9fd0*/  @P0 IMAD R26, R15, R13, R24 ;  /* 0x0000000d0f1a0224 */ /* 0x000fe400078e0218 */
[----:B------:R-:W-:Y:S02]  /*9fe0*/  IMAD R4, R0, R20, R5 ;  /* 0x0000001400047224 */ /* 0x000fe400078e0205 */
[----:B------:R-:W-:-:S02]  /*9ff0*/  IMAD R153, R153, R27, R26 ;  /* 0x0000001b99997224 */ /* 0x000fc400078e021a */
[----:B------:R-:W-:-:S03]  /*a000*/  IMAD.MOV.U32 R3, RZ, RZ, 0x1 ;  /* 0x00000001ff037424 */ /* 0x000fc600078e00ff */
[----:B------:R-:W-:Y:S02]  /*a010*/  SEL R152, R4, R153, !P0 ;  /* 0x0000009904987207 */ /* 0x000fe40004000000 */
[----:B------:R-:W-:Y:S02]  /*a020*/  PRMT R0, R3, 0x7610, R0 ;  /* 0x0000761003007816 */ /* 0x000fe40000000000 */
[----:B------:R-:W-:-:S07]  /*a030*/  SEL R153, R153, R4, !P0 ;  /* 0x0000000499997207 */ /* 0x000fce0004000000 */
.L_x_289:
[----:B------:R-:W-:-:S13]  /*a040*/  LOP3.LUT P0, RZ, R0, 0xff, RZ, 0xc0, !PT ;  /* 0x000000ff00ff7812 */ /* 0x000fda000780c0ff */
[----:B------:R-:W-:Y:S05]  /*a050*/  @P0 BRA `(.L_x_292) ;  /* 0xffffff7000540947 */ /* 0x000fea000383ffff */
[----:B------:R-:W-:Y:S05]  /*a060*/  EXIT ;  /* 0x000000000000794d */ /* 0x000fea0003800000 */
.L_x_7:
[----:B0-----:R-:W-:Y:S01]  /*a070*/  ULDC.64 UR4, c[0x0][0x650] ;  /* 0x0001940000047ab9 */ /* 0x001fe20000000a00 */
        /* <DEDUP_REMOVED lines=25> */
.L_x_294:
[----:B------:R-:W0:Y:S01]  /*a210*/  LDC.64 R28, c[0x0][0x640] ;  /* 0x00019000ff1c7b82 */ /* 0x000e220000000a00 */
[-CC-:B------:R-:W-:Y:S01]  /*a220*/  SHF.R.U64 R22, R12, R6.reuse, R13.reuse ;  /* 0x000000060c167219 */ /* 0x180fe2000000120d */
[----:B------:R-:W-:Y:S01]  /*a230*/  IMAD.MOV.U32 R30, RZ, RZ, 0x1 ;  /* 0x00000001ff1e7424 */ /* 0x000fe200078e00ff */
[----:B------:R-:W-:Y:S02]  /*a240*/  SHF.R.U32.HI R6, RZ, R6, R13 ;  /* 0x00000006ff067219 */ /* 0x000fe4000001160d */
        /* <DEDUP_REMOVED lines=8> */
[----:B------:R-:W-:Y:S01]  /*a2d0*/  IMAD.IADD R9, R9, 0x1, R11 ;  /* 0x0000000109097824 */ /* 0x000fe200078e020b */
[----:B0-----:R-:W-:-:S04]  /*a2e0*/  ISETP.NE.U32.AND P0, PT, R28, RZ, PT ;  /* 0x000000ff1c00720c */ /* 0x001fc80003f05070 */
[----:B------:R-:W-:Y:S02]  /*a2f0*/  ISETP.NE.AND.EX P0, PT, R29, RZ, PT, P0 ;  /* 0x000000ff1d00720c */ /* 0x000fe40003f05300 */
[----:B------:R-:W0:Y:S01]  /*a300*/  LDC R20, c[0x0][0x600] ;  /* 0x00018000ff147b82 */ /* 0x000e220000000800 */
[-CC-:B-1----:R-:W-:Y:S01]  /*a310*/  SHF.R.U64 R14, R8, R10.reuse, R9.reuse ;  /* 0x0000000a080e7219 */ /* 0x182fe20000001209 */
[----:B------:R-:W-:Y:S01]  /*a320*/  IMAD.MOV.U32 R8, RZ, RZ, -0x1 ;  /* 0xffffffffff087424 */ /* 0x000fe200078e00ff */
[----:B------:R-:W-:-:S05]  /*a330*/  SHF.R.U32.HI R9, RZ, R10, R9 ;  /* 0x0000000aff097219 */ /* 0x000fca0000011609 */
[----:B------:R-:W1:Y:S01]  /*a340*/  LDC R24, c[0x0][0x648] ;  /* 0x00019200ff187b82 */ /* 0x000e620000000800 */
[-CC-:B--2---:R-:W-:Y:S02]  /*a350*/  SHF.R.U64 R23, R14, R12.reuse, R9.reuse ;  /* 0x0000000c0e177219 */ /* 0x184fe40000001209 */
[----:B------:R-:W-:-:S05]  /*a360*/  SHF.R.U32.HI R6, RZ, R12, R9 ;  /* 0x0000000cff067219 */ /* 0x000fca0000011609 */
[----:B------:R-:W2:Y:S01]  /*a370*/  LDC R26, c[0x0][0x638] ;  /* 0x00018e00ff1a7b82 */ /* 0x000ea20000000800 */
[-C--:B---3--:R-:W-:Y:S02]  /*a380*/  SHF.L.U32 R8, R8, R27.reuse, RZ ;  /* 0x0000001b08087219 */ /* 0x088fe400000006ff */
[-CC-:B------:R-:W-:Y:S02]  /*a390*/  SHF.R.U64 R25, R23, R27.reuse, R6.reuse ;  /* 0x0000001b17197219 */ /* 0x180fe40000001206 */
[----:B------:R-:W-:Y:S02]  /*a3a0*/  LOP3.LUT R32, RZ, R8, RZ, 0x33, !PT ;  /* 0x00000008ff207212 */ /* 0x000fe400078e33ff */
[----:B------:R-:W-:Y:S01]  /*a3b0*/  SHF.R.U32.HI R9, RZ, R27, R6 ;  /* 0x0000001bff097219 */ /* 0x000fe20000011606 */
[----:B------:R-:W3:Y:S01]  /*a3c0*/  LDC R31, c[0x0][0x610] ;  /* 0x00018400ff1f7b82 */ /* 0x000ee20000000800 */
[----:B------:R-:W-:Y:S01]  /*a3d0*/  IMAD.MOV.U32 R8, RZ, RZ, R25 ;  /* 0x000000ffff087224 */ /* 0x000fe200078e0019 */
[----:B------:R-:W-:Y:S06]  /*a3e0*/  @!P0 BRA `(.L_x_295) ;  /* 0x0000000000288947 */ /* 0x000fec0003800000 */
        /* <DEDUP_REMOVED lines=10> */
.L_x_295:
[----:B------:R-:W-:Y:S02]  /*a490*/  ISETP.NE.AND P0, PT, R2, 0x1, PT ;  /* 0x000000010200780c */ /* 0x000fe40003f05270 */
[----:B-1----:R-:W-:Y:S01]  /*a4a0*/  SHF.R.U64 R6, R8, R24, R9 ;  /* 0x0000001808067219 */ /* 0x002fe20000001209 */
[----:B0-----:R-:W-:Y:S01]  /*a4b0*/  VIADD R9, R20, 0xffffffff ;  /* 0xffffffff14097836 */ /* 0x001fe20000000000 */
[----:B------:R-:W-:Y:S02]  /*a4c0*/  SHF.L.U32 R30, R30, R27, RZ ;  /* 0x0000001b1e1e7219 */ /* 0x000fe400000006ff */
[----:B------:R-:W-:Y:S01]  /*a4d0*/  LOP3.LUT R5, R23, R32, RZ, 0xc0, !PT ;  /* 0x0000002017057212 */ /* 0x000fe200078ec0ff */
[----:B------:R-:W-:-:S04]  /*a4e0*/  IMAD.MOV R8, RZ, RZ, -R6 ;  /* 0x000000ffff087224 */ /* 0x000fc800078e0a06 */
[----:B------:R-:W-:Y:S01]  /*a4f0*/  IMAD R6, R30, R6, R5 ;  /* 0x000000061e067224 */ /* 0x000fe200078e0205 */
[----:B------:R-:W-:Y:S01]  /*a500*/  LOP3.LUT R5, R14, R9, RZ, 0xc0, !PT ;  /* 0x000000090e057212 */ /* 0x000fe200078ec0ff */
[----:B------:R-:W-:Y:S02]  /*a510*/  @P0 IMAD R3, R7, R21, R4 ;  /* 0x0000001507030224 */ /* 0x000fe400078e0204 */
[----:B--2---:R-:W-:Y:S02]  /*a520*/  IMAD R4, R8, R26, R25 ;  /* 0x0000001a08047224 */ /* 0x004fe400078e0219 */
[----:B---3--:R-:W-:Y:S02]  /*a530*/  IMAD R3, R6, R31, R3 ;  /* 0x0000001f06037224 */ /* 0x008fe400078e0203 */
[----:B------:R-:W-:Y:S02]  /*a540*/  IMAD R4, R4, R20, R5 ;  /* 0x0000001404047224 */ /* 0x000fe400078e0205 */
[----:B------:R-:W-:-:S02]  /*a550*/  IMAD.MOV.U32 R8, RZ, RZ, 0x1 ;  /* 0x00000001ff087424 */ /* 0x000fc400078e00ff */
[----:B------:R-:W-:Y:S01]  /*a560*/  IMAD.MOV.U32 R6, RZ, RZ, R22 ;  /* 0x000000ffff067224 */ /* 0x000fe200078e0016 */
[----:B------:R-:W-:Y:S02]  /*a570*/  SEL R13, R4, R3, !P0 ;  /* 0x00000003040d7207 */ /* 0x000fe40004000000 */
[----:B------:R-:W-:-:S07]  /*a580*/  SEL R20, R3, R4, !P0 ;  /* 0x0000000403147207 */ /* 0x000fce0004000000 */
.L_x_293:
[----:B------:R-:W-:-:S08]  /*a590*/  NOP ;  /* 0x0000000000007918 */ /* 0x000fd00000000000 */
[----:B------:R-:W0:-:S00]  /*a5a0*/  USETMAXREG.DEALLOC.CTAPOOL 0x28 ;  /* 0x00000028000079c8 */ /* 0x000e0000080e0500 */
[----:B0-----:R-:W-:-:S13]  /*a5b0*/  ISETP.NE.AND P0, PT, R0, RZ, PT ;  /* 0x000000ff0000720c */ /* 0x001fda0003f05270 */
[----:B------:R-:W-:Y:S05]  /*a5c0*/  @P0 EXIT ;  /* 0x000000000000094d */ /* 0x000fea0003800000 */
[----:B------:R-:W-:Y:S01]  /*a5d0*/  LOP3.LUT P0, RZ, R8, 0xff, RZ, 0xc0, !PT ;  /* 0x000000ff08ff7812 */ /* 0x000fe2000780c0ff */
[----:B------:R-:W-:Y:S02]  /*a5e0*/  IMAD.MOV.U32 R0, RZ, RZ, 0x1 ;  /* 0x00000001ff007424 */ /* 0x000fe400078e00ff */
[----:B------:R-:W-:-:S10]  /*a5f0*/  IMAD.MOV.U32 R3, RZ, RZ, RZ ;  /* 0x000000ffff037224 */ /* 0x000fd400078e00ff */
[----:B------:R-:W-:Y:S05]  /*a600*/  @!P0 BRA `(.L_x_296) ;  /* 0x0000000c00408947 */ /* 0x000fea0003800000 */
[----:B------:R-:W0:Y:S01]  /*a610*/  LDC R0, c[0x0][0x28c] ;  /* 0x0000a300ff007b82 */ /* 0x000e220000000800 */
[----:B------:R-:W-:Y:S01]  /*a620*/  ULDC UR5, c[0x0][0x658] ;  /* 0x0001960000057ab9 */ /* 0x000fe20000000800 */
[----:B------:R-:W-:Y:S01]  /*a630*/  UMOV UR7, 0xffffffff ;  /* 0xffffffff00077882 */ /* 0x000fe20000000000 */
[----:B------:R-:W-:Y:S01]  /*a640*/  ULDC UR6, c[0x0][0xc] ;  /* 0x0000030000067ab9 */ /* 0x000fe20000000800 */
[----:B------:R-:W-:Y:S01]  /*a650*/  USHF.L.U32 UR8, UR7, UR5, URZ ;  /* 0x0000000507087299 */ /* 0x000fe2000800063f */
[----:B------:R-:W-:Y:S01]  /*a660*/  BSSY B0, `(.L_x_296) ;  /* 0x00000ca000007945 */ /* 0x000fe20003800000 */
[----:B------:R-:W-:Y:S01]  /*a670*/  UMOV UR9, 0x1 ;  /* 0x0000000100097882 */ /* 0x000fe20000000000 */
[----:B------:R-:W-:Y:S01]  /*a680*/  ULDC UR7, c[0x0][0x10] ;  /* 0x0000040000077ab9 */ /* 0x000fe20000000800 */
[----:B------:R-:W1:Y:S01]  /*a690*/  S2UR UR10, SR_CgaCtaId ;  /* 0x00000000000a79c3 */ /* 0x000e620000008800 */
[----:B------:R-:W-:Y:S01]  /*a6a0*/  UIMAD.WIDE.U32 UR6, UR6, UR7, URZ ;  /* 0x00000007060672a5 */ /* 0x000fe2000f8e003f */
[----:B------:R-:W-:Y:S01]  /*a6b0*/  IMAD.MOV.U32 R9, RZ, RZ, 0x1 ;  /* 0x00000001ff097424 */ /* 0x000fe200078e00ff */
[----:B------:R-:W-:Y:S01]  /*a6c0*/  USHF.L.U32 UR18, UR9, UR5, URZ ;  /* 0x0000000509127299 */ /* 0x000fe2000800063f */
[----:B------:R-:W-:Y:S01]  /*a6d0*/  LOP3.LUT R8, R19, 0x2, RZ, 0xfc, !PT ;  /* 0x0000000213087812 */ /* 0x000fe200078efcff */
[----:B------:R-:W-:Y:S01]  /*a6e0*/  ULDC UR4, c[0x0][0x600] ;  /* 0x0001800000047ab9 */ /* 0x000fe20000000800 */
[----:B------:R-:W-:Y:S01]  /*a6f0*/  ULDC UR5, c[0x0][0x14] ;  /* 0x0000050000057ab9 */ /* 0x000fe20000000800 */
[----:B------:R-:W-:-:S02]  /*a700*/  UIADD3 UR4, UR4, -0x1, URZ ;  /* 0xffffffff04047890 */ /* 0x000fc4000fffe03f */
[----:B------:R-:W-:Y:S02]  /*a710*/  UIMAD.WIDE.U32 UR22, UR6, UR5, URZ ;  /* 0x00000005061672a5 */ /* 0x000fe4000f8e003f */
[----:B------:R-:W-:Y:S02]  /*a720*/  UIMAD UR13, UR7, UR5, URZ ;  /* 0x00000005070d72a4 */ /* 0x000fe4000f8e023f */
[----:B------:R-:W-:Y:S02]  /*a730*/  ULOP3.LUT UR17, URZ, UR8, URZ, 0x33, !UPT ;  /* 0x000000083f117292 */ /* 0x000fe4000f8e333f */
[----:B------:R-:W-:Y:S01]  /*a740*/  UIADD3 UR13, UR23, UR13, URZ ;  /* 0x0000000d170d7290 */ /* 0x000fe2000fffe03f */
[----:B0-----:R-:W-:Y:S01]  /*a750*/  VIADD R0, R0, 0x1f ;  /* 0x0000001f00007836 */ /* 0x001fe20000000000 */
[----:B------:R-:W-:-:S04]  /*a760*/  ULDC.64 UR24, c[0x0][0x198] ;  /* 0x0000660000187ab9 */ /* 0x000fc80000000a00 */
[----:B------:R-:W-:Y:S01]  /*a770*/  SHF.R.S32.HI R3, RZ, 0x1f, R0 ;  /* 0x0000001fff037819 */ /* 0x000fe20000011400 */
[----:B-1----:R-:W-:-:S03]  /*a780*/  IMAD.U32 R11, RZ, RZ, UR10 ;  /* 0x0000000aff0b7e24 */ /* 0x002fc6000f8e00ff */
[----:B------:R-:W-:Y:S01]  /*a790*/  LEA.HI R3, R3, R0, RZ, 0x5 ;  /* 0x0000000003037211 */ /* 0x000fe200078f28ff */
[----:B------:R-:W-:-:S03]  /*a7a0*/  IMAD.MOV.U32 R0, RZ, RZ, 0x1 ;  /* 0x00000001ff007424 */ /* 0x000fc600078e00ff */
[----:B------:R-:W-:Y:S01]  /*a7b0*/  SHF.R.S32.HI R10, RZ, 0x5, R3 ;  /* 0x00000005ff0a7819 */ /* 0x000fe20000011403 */
[----:B------:R-:W-:-:S04]  /*a7c0*/  IMAD.MOV.U32 R3, RZ, RZ, RZ ;  /* 0x000000ffff037224 */ /* 0x000fc800078e00ff */
[----:B------:R-:W-:-:S07]  /*a7d0*/  VIADD R12, R10, 0x1 ;  /* 0x000000010a0c7836 */ /* 0x000fce0000000000 */
.L_x_307:
[----:B------:R-:W-:-:S03]  /*a7e0*/  UMOV UR5, 0xffffffff ;  /* 0xffffffff00057882 */ /* 0x000fc60000000000 */
[----:B------:R-:W-:Y:S05]  /*a7f0*/  BRA.DIV UR5, `(.L_x_297) ;  /* 0x0000000e05d07947 */ /* 0x000fea000b800000 */
[----:B------:R-:W-:-:S13]  /*a800*/  ELECT P6, URZ, PT ;  /* 0x00000000003f782f */ /* 0x000fda00038c0000 */
.L_x_319:
[----:B------:R-:W0:Y:S01]  /*a810*/  LDC R4, c[0x0][0x28c] ;  /* 0x0000a300ff047b82 */ /* 0x000e220000000800 */
[----:B------:R-:W-:Y:S01]  /*a820*/  BSSY B1, `(.L_x_298) ;  /* 0x000003b000017945 */ /* 0x000fe20003800000 */
[----:B0-----:R-:W-:-:S13]  /*a830*/  ISETP.LT.OR P6, PT, R4, 0x1, !P6 ;  /* 0x000000010400780c */ /* 0x001fda00077c1670 */
[----:B------:R-:W-:Y:S05]  /*a840*/  @P6 BRA `(.L_x_299) ;  /* 0x0000000000e06947 */ /* 0x000fea0003800000 */
[----:B------:R-:W-:Y:S02]  /*a850*/  IMAD R20, R20, 0x2, R11 ;  /* 0x0000000214147824 */ /* 0x000fe400078e020b */
[----:B------:R-:W-:Y:S02]  /*a860*/  IMAD.SHL.U32 R21, R13, 0x100, RZ ;  /* 0x000001000d157824 */ /* 0x000fe400078e00ff */
[----:B------:R-:W-:Y:S02]  /*a870*/  IMAD.MOV.U32 R22, RZ, RZ, RZ ;  /* 0x000000ffff167224 */ /* 0x000fe400078e00ff */
[----:B------:R-:W-:Y:S02]  /*a880*/  IMAD.MOV.U32 R4, RZ, RZ, R12 ;  /* 0x000000ffff047224 */ /* 0x000fe400078e000c */
[----:B------:R-:W-:Y:S02]  /*a890*/  IMAD.MOV.U32 R5, RZ, RZ, R0 ;  /* 0x000000ffff057224 */ /* 0x000fe400078e0000 */
[----:B------:R-:W-:-:S02]  /*a8a0*/  IMAD.MOV.U32 R14, RZ, RZ, R3 ;  /* 0x000000ffff0e7224 */ /* 0x000fc400078e0003 */
[----:B------:R-:W-:-:S07]  /*a8b0*/  IMAD.SHL.U32 R15, R20, 0x40, RZ ;  /* 0x00000040140f7824 */ /* 0x000fce00078e00ff */
.L_x_302:
[----:B------:R-:W0:Y:S01]  /*a8c0*/  S2UR UR5, SR_CgaCtaId ;  /* 0x00000000000579c3 */ /* 0x000e220000008800 */
[----:B------:R-:W-:Y:S02]  /*a8d0*/  MOV R20, 0x400 ;  /* 0x0000040000147802 */ /* 0x000fe40000000f00 */
[----:B------:R-:W-:Y:S02]  /*a8e0*/  SHF.L.U32 R7, R5, 0x1f, RZ ;  /* 0x0000001f05077819 */ /* 0x000fe400000006ff */
[----:B------:R-:W-:-:S13]  /*a8f0*/  LOP3.LUT P1, RZ, R18, 0x7f, RZ, 0xc0, !PT ;  /* 0x0000007f12ff7812 */ /* 0x000fda000782c0ff */
[----:B------:R-:W1:Y:S01]  /*a900*/  @!P1 LDC R13, c[0x0][0x500] ;  /* 0x00014000ff0d9b82 */ /* 0x000e620000000800 */
[----:B0-----:R-:W-:-:S05]  /*a910*/  IMAD.U32 R11, RZ, RZ, UR5 ;  /* 0x00000005ff0b7e24 */ /* 0x001fca000f8e00ff */
[----:B------:R-:W-:-:S05]  /*a920*/  LEA R23, R11, R20, 0x18 ;  /* 0x000000140b177211 */ /* 0x000fca00078ec0ff */
[----:B------:R-:W-:-:S04]  /*a930*/  IMAD R20, R14, 0x8, R23 ;  /* 0x000000080e147824 */ /* 0x000fc800078e0217 */
[----:B------:R-:W0:Y:S02]  /*a940*/  SYNCS.PHASECHK.TRANS64.TRYWAIT P0, [R20+URZ+0x28], R7 ;  /* 0x00002807140075a7 */ /* 0x000e24000800017f */
[----:B01----:R-:W-:Y:S05]  /*a950*/  @!P0 BRA `(.L_x_300) ;  /* 0x0000000c00988947 */ /* 0x003fea0003800000 */
.L_x_320:
[----:B0-----:R-:W-:Y:S01]  /*a960*/  PRMT R7, R8, 0x9910, RZ ;  /* 0x0000991008077816 */ /* 0x001fe200000000ff */
[----:B------:R0:W-:Y:S03]  /*a970*/  @!P1 SYNCS.ARRIVE.TRANS64 RZ, [R20+URZ], R13 ;  /* 0x0000000d14ff99a7 */ /* 0x0001e6000800003f */
[----:B------:R-:W-:-:S13]  /*a980*/  ISETP.NE.AND P0, PT, R7, 0x2, PT ;  /* 0x000000020700780c */ /* 0x000fda0003f05270 */
[----:B0-----:R-:W-:Y:S05]  /*a990*/  @P0 BRA `(.L_x_301) ;  /* 0x0000000000040947 */ /* 0x001fea0003800000 */
[----:B------:R-:W-:Y:S01]  /*a9a0*/  BPT.TRAP 0x1 ;  /* 0x000000040000795c */ /* 0x000fe20000300000 */
.L_x_301:
[----:B------:R-:W-:Y:S01]  /*a9b0*/  IMAD R7, R14, 0x2, R11 ;  /* 0x000000020e077824 */ /* 0x000fe200078e020b */
[----:B------:R-:W-:Y:S01]  /*a9c0*/  R2UR UR9, R20 ;  /* 0x00000000140972ca */ /* 0x000fe200000e0000 */
[----:B------:R-:W-:Y:S01]  /*a9d0*/  VIADD R4, R4, 0xffffffff ;  /* 0xffffffff04047836 */ /* 0x000fe20000000000 */
[----:B------:R-:W-:Y:S01]  /*a9e0*/  UIADD3 UR6, UP0, UR24, 0xf0, URZ ;  /* 0x000000f018067890 */ /* 0x000fe2000ff1e03f */
[----:B------:R-:W-:Y:S01]  /*a9f0*/  IMAD.SHL.U32 R7, R7, 0x800, RZ ;  /* 0x0000080007077824 */ /* 0x000fe200078e00ff */
[----:B------:R-:W-:Y:S01]  /*aa00*/  R2UR UR11, R15 ;  /* 0x000000000f0b72ca */ /* 0x000fe200000e0000 */
[----:B------:R-:W-:Y:S01]  /*aa10*/  UIADD3 UR26, UP1, UR24, 0x1f0, URZ ;  /* 0x000001f0181a7890 */ /* 0x000fe2000ff3e03f */
[----:B------:R-:W-:Y:S01]  /*aa20*/  R2UR UR10, R22 ;  /* 0x00000000160a72ca */ /* 0x000fe200000e0000 */
[--C-:B------:R-:W-:Y:S01]  /*aa30*/  IMAD R7, R7, 0x2, R23.reuse ;  /* 0x0000000207077824 */ /* 0x100fe200078e0217 */
[----:B------:R-:W-:Y:S01]  /*aa40*/  R2UR UR12, R6 ;  /* 0x00000000060c72ca */ /* 0x000fe200000e0000 */
[C---:B------:R-:W-:Y:S01]  /*aa50*/  IMAD R23, R14.reuse, 0x4000, R23 ;  /* 0x000040000e177824 */ /* 0x040fe200078e0217 */
[----:B------:R-:W-:Y:S01]  /*aa60*/  R2UR UR19, R21 ;  /* 0x00000000151372ca */ /* 0x000fe200000e0000 */
[----:B------:R-:W-:Y:S01]  /*aa70*/  UIADD3.X UR7, URZ, UR25, URZ, UP0, !UPT ;  /* 0x000000193f077290 */ /* 0x000fe200087fe43f */
[----:B------:R-:W-:Y:S01]  /*aa80*/  R2UR UR5, R7 ;  /* 0x00000000070572ca */ /* 0x000fe200000e0000 */
[----:B------:R-:W-:Y:S01]  /*aa90*/  VIADD R14, R14, 0x1 ;  /* 0x000000010e0e7836 */ /* 0x000fe20000000000 */
[----:B------:R-:W-:Y:S01]  /*aaa0*/  R2UR UR8, R23 ;  /* 0x00000000170872ca */ /* 0x000fe200000e0000 */
[----:B------:R-:W-:Y:S01]  /*aab0*/  UIADD3.X UR27, URZ, UR25, URZ, UP1, !UPT ;  /* 0x000000193f1b7290 */ /* 0x000fe20008ffe43f */
[----:B------:R-:W-:Y:S01]  /*aac0*/  ISETP.GT.AND P1, PT, R4, 0x1, PT ;  /* 0x000000010400780c */ /* 0x000fe20003f24270 */
[----:B------:R-:W-:Y:S01]  /*aad0*/  UMOV UR20, 0x30000 ;  /* 0x0003000000147882 */ /* 0x000fe20000000000 */
[----:B------:R-:W-:Y:S01]  /*aae0*/  UMOV UR14, 0x0 ;  /* 0x00000000000e7882 */ /* 0x000fe20000000000 */
[----:B------:R-:W-:Y:S01]  /*aaf0*/  UMOV UR15, 0x10000000 ;  /* 0x10000000000f7882 */ /* 0x000fe20000000000 */
[----:B------:R-:W-:Y:S01]  /*ab00*/  ISETP.NE.AND P0, PT, R14, 0x5, PT ;  /* 0x000000050e00780c */ /* 0x000fe20003f05270 */
[----:B------:R-:W-:-:S03]  /*ab10*/  VIADD R22, R22, 0x20 ;  /* 0x0000002016167836 */ /* 0x000fc60000000000 */
[----:B------:R-:W-:Y:S01]  /*ab20*/  SEL R20, RZ, 0x1, P0 ;  /* 0x00000001ff147807 */ /* 0x000fe20000000000 */
[----:B------:R-:W-:Y:S01]  /*ab30*/  UIADD3 UR5, UR5, 0x100, URZ ;  /* 0x0000010005057890 */ /* 0x000fe2000fffe03f */
[----:B------:R-:W-:Y:S01]  /*ab40*/  SEL R14, R14, RZ, P0 ;  /* 0x000000ff0e0e7207 */ /* 0x000fe20000000000 */
[----:B------:R-:W-:Y:S01]  /*ab50*/  UIADD3 UR16, UR8, 0xa100, URZ ;  /* 0x0000a10008107890 */ /* 0x000fe2000fffe03f */
[----:B------:R-:W-:-:S04]  /*ab60*/  LOP3.LUT R5, R5, R20, RZ, 0x3c, !PT ;  /* 0x0000001405057212 */ /* 0x000fc800078e3cff */
[----:B------:R-:W-:Y:S02]  /*ab70*/  UMOV UR8, UR5 ;  /* 0x0000000500087c82 */ /* 0x000fe40008000000 */
[----:B------:R0:W-:Y:S02]  /*ab80*/  UTMALDG.3D.MULTICAST [UR8], [UR6], UR20, desc[UR14] ;  /* 0x00000e08060073b4 */ /* 0x0001e40008011814 */
[----:B0-----:R-:W-:Y:S01]  /*ab90*/  UMOV UR8, UR16 ;  /* 0x0000001000087c82 */ /* 0x001fe20008000000 */
[----:B------:R-:W-:Y:S02]  /*aba0*/  UMOV UR11, UR19 ;  /* 0x00000013000b7c82 */ /* 0x000fe40008000000 */
[----:B------:R0:W-:Y:S02]  /*abb0*/  UTMALDG.3D [UR8], [UR26], desc[UR14] ;  /* 0x00000e081a0075b4 */ /* 0x0001e40008011000 */
[----:B0-----:R-:W-:Y:S05]  /*abc0*/  @P1 BRA `(.L_x_302) ;  /* 0xfffffffc003c1947 */ /* 0x001fea000383ffff */
.L_x_299:
[----:B------:R-:W-:Y:S05]  /*abd0*/  BSYNC B1 ;  /* 0x0000000000017941 */ /* 0x000fea0003800000 */
.L_x_298:
[----:B------:R-:W-:Y:S01]  /*abe0*/  LOP3.LUT P1, RZ, R9, 0xff, RZ, 0xc0, !PT ;  /* 0x000000ff09ff7812 */ /* 0x000fe2000782c0ff */
[C---:B------:R-:W-:Y:S01]  /*abf0*/  IMAD.IADD R6, R10.reuse, 0x1, R3 ;  /* 0x000000010a067824 */ /* 0x040fe200078e0203 */
[----:B------:R-:W-:Y:S01]  /*ac00*/  ULDC.64 UR6, c[0x0][0x650] ;  /* 0x0001940000067ab9 */ /* 0x000fe20000000a00 */
[----:B------:R-:W-:Y:S01]  /*ac10*/  ISETP.GE.U32.AND P2, PT, R10, 0x5, PT ;  /* 0x000000050a00780c */ /* 0x000fe20003f46070 */
[----:B------:R-:W-:Y:S01]  /*ac20*/  BSSY B1, `(.L_x_303) ;  /* 0x000006b000017945 */ /* 0x000fe20003800000 */
[----:B------:R-:W-:Y:S01]  /*ac30*/  IMAD.MOV.U32 R20, RZ, RZ, -0x1 ;  /* 0xffffffffff147424 */ /* 0x000fe200078e00ff */
[----:B------:R-:W-:Y:S01]  /*ac40*/  ISETP.GT.U32.AND P0, PT, R6, 0x4, PT ;  /* 0x000000040600780c */ /* 0x000fe20003f04070 */
[----:B------:R-:W-:Y:S01]  /*ac50*/  IMAD.MOV.U32 R13, RZ, RZ, -0x1 ;  /* 0xffffffffff0d7424 */ /* 0x000fe200078e00ff */
[----:B------:R-:W-:Y:S02]  /*ac60*/  PRMT R9, RZ, 0x7610, R9 ;  /* 0x00007610ff097816 */ /* 0x000fe40000000009 */
[----:B------:R-:W-:-:S03]  /*ac70*/  ISETP.LT.U32.AND P0, PT, R10, 0x5, P0 ;  /* 0x000000050a00780c */ /* 0x000fc60000701070 */
[----:B------:R-:W0:Y:S01]  /*ac80*/  @P1 S2R R11, SR_CgaCtaId ;  /* 0x00000000000b1919 */ /* 0x000e220000008800 */
[----:B------:R-:W-:-:S04]  /*ac90*/  @P1 MOV R4, 0x400 ;  /* 0x0000040000041802 */ /* 0x000fc80000000f00 */
[----:B0-----:R-:W-:Y:S01]  /*aca0*/  @P1 LEA R3, R11, R4, 0x18 ;  /* 0x000000040b031211 */ /* 0x001fe200078ec0ff */
[----:B------:R-:W-:-:S03]  /*acb0*/  IMAD.WIDE.U32 R4, R6, -0x33333333, RZ ;  /* 0xcccccccd06047825 */ /* 0x000fc600078e00ff */
[----:B------:R0:W-:Y:S01]  /*acc0*/  @P1 SYNCS.ARRIVE.TRANS64.A1T0 RZ, [R3+URZ+0x68], RZ ;  /* 0x000068ff03ff19a7 */ /* 0x0001e2000810003f */
[----:B------:R-:W-:Y:S02]  /*acd0*/  IADD3 R16, P1, R16, UR22, RZ ;  /* 0x0000001610107c10 */ /* 0x000fe4000ff3e0ff */
[----:B------:R-:W-:Y:S02]  /*ace0*/  SHF.R.U32.HI R5, RZ, 0x2, R5 ;  /* 0x00000002ff057819 */ /* 0x000fe40000011605 */
[----:B------:R-:W-:Y:S02]  /*acf0*/  IADD3.X R17, R17, UR13, RZ, P1, !PT ;  /* 0x0000000d11117c10 */ /* 0x000fe40008ffe4ff */
[----:B------:R-:W-:Y:S02]  /*ad00*/  PRMT R4, RZ, 0x7610, R4 ;  /* 0x00007610ff047816 */ /* 0x000fe40000000004 */
[----:B0-----:R-:W-:Y:S02]  /*ad10*/  SEL R3, RZ, 0x1, !P0 ;  /* 0x00000001ff037807 */ /* 0x001fe40004000000 */
[----:B------:R-:W-:-:S02]  /*ad20*/  ISETP.GE.U32.AND P0, PT, R16, UR6, PT ;  /* 0x0000000610007c0c */ /* 0x000fc4000bf06070 */
[----:B------:R-:W-:Y:S01]  /*ad30*/  LOP3.LUT R0, R0, R3, RZ, 0x3c, !PT ;  /* 0x0000000300007212 */ /* 0x000fe200078e3cff */
[----:B------:R-:W-:Y:S01]  /*ad40*/  IMAD R3, R5, -0x5, R6 ;  /* 0xfffffffb05037824 */ /* 0x000fe200078e0206 */
[----:B------:R-:W-:Y:S01]  /*ad50*/  ISETP.GE.U32.AND.EX P0, PT, R17, UR7, PT, P0 ;  /* 0x0000000711007c0c */ /* 0x000fe2000bf06100 */
[----:B------:R-:W-:Y:S01]  /*ad60*/  IMAD.MOV.U32 R6, RZ, RZ, -0x1 ;  /* 0xffffffffff067424 */ /* 0x000fe200078e00ff */
[----:B------:R-:W-:-:S11]  /*ad70*/  @P2 LOP3.LUT R0, R0, 0x1, R5, 0x78, !PT ;  /* 0x0000000100002812 */ /* 0x000fd600078e7805 */
[----:B------:R-:W-:Y:S05]  /*ad80*/  @P0 BRA `(.L_x_304) ;  /* 0x0000000400500947 */ /* 0x000fea0003800000 */
[----:B------:R-:W0:Y:S01]  /*ad90*/  S2R R15, SR_CTAID.X ;  /* 0x00000000000f7919 */ /* 0x000e220000002500 */
[----:B------:R-:W-:Y:S01]  /*ada0*/  ULDC.64 UR6, c[0x0][0x628] ;  /* 0x00018a0000067ab9 */ /* 0x000fe20000000a00 */
[----:B------:R-:W1:Y:S01]  /*adb0*/  LDC R20, c[0x0][0x144] ;  /* 0x00005100ff147b82 */ /* 0x000e620000000800 */
[----:B------:R-:W-:Y:S01]  /*adc0*/  ISETP.NE.U32.AND P0, PT, RZ, UR6, PT ;  /* 0x00000006ff007c0c */ /* 0x000fe2000bf05070 */
[----:B------:R-:W2:Y:S01]  /*add0*/  S2R R13, SR_CTAID.Y ;  /* 0x00000000000d7919 */ /* 0x000ea20000002600 */
[----:B------:R-:W-:Y:S01]  /*ade0*/  ULDC UR8, c[0x0][0x630] ;  /* 0x00018c0000087ab9 */ /* 0x000fe20000000800 */
[----:B------:R-:W-:Y:S01]  /*adf0*/  ULDC UR9, c[0x0][0x150] ;  /* 0x0000540000097ab9 */ /* 0x000fe20000000800 */
[----:B------:R-:W-:Y:S01]  /*ae00*/  ISETP.NE.AND.EX P0, PT, RZ, UR7, PT, P0 ;  /* 0x00000007ff007c0c */ /* 0x000fe2000bf05300 */
[----:B------:R-:W-:Y:S02]  /*ae10*/  IMAD.MOV.U32 R4, RZ, RZ, R16 ;  /* 0x000000ffff047224 */ /* 0x000fe400078e0010 */
[----:B------:R-:W-:Y:S01]  /*ae20*/  IMAD.MOV.U32 R5, RZ, RZ, R17 ;  /* 0x000000ffff057224 */ /* 0x000fe200078e0011 */
[----:B0-----:R-:W-:-:S09]  /*ae30*/  I2FP.F32.U32 R22, R15 ;  /* 0x0000000f00167245 */ /* 0x001fd20000201000 */
[----:B------:R-:W-:Y:S05]  /*ae40*/  @!P0 BRA `(.L_x_305) ;  /* 0x0000000000288947 */ /* 0x000fea0003800000 */
[----:B------:R-:W-:Y:S02]  /*ae50*/  ULDC UR5, c[0x0][0x634] ;  /* 0x00018d0000057ab9 */ /* 0x000fe40000000800 */
[----:B------:R-:W-:-:S05]  /*ae60*/  IADD3 R5, P0, R16, UR5, RZ ;  /* 0x0000000510057c10 */ /* 0x000fca000ff1e0ff */
[----:B------:R-:W-:-:S04]  /*ae70*/  IMAD.X R21, RZ, RZ, R17, P0 ;  /* 0x000000ffff157224 */ /* 0x000fc800000e0611 */
[----:B------:R-:W-:-:S04]  /*ae80*/  IMAD.WIDE.U32 R6, R21, UR6, RZ ;  /* 0x0000000615067c25 */ /* 0x000fc8000f8e00ff */
[----:B------:R-:W-:-:S04]  /*ae90*/  IMAD.WIDE.U32 R6, P0, R5, UR7, R6 ;  /* 0x0000000705067c25 */ /* 0x000fc8000f800006 */
[----:B------:R-:W-:-:S04]  /*aea0*/  IMAD.WIDE.U32 R4, R5, UR6, RZ ;  /* 0x0000000605047c25 */ /* 0x000fc8000f8e00ff */
[----:B------:R-:W-:Y:S01]  /*aeb0*/  IMAD.MOV.U32 R4, RZ, RZ, R7 ;  /* 0x000000ffff047224 */ /* 0x000fe200078e0007 */
[----:B------:R-:W-:Y:S01]  /*aec0*/  IADD3 RZ, P1, R5, R6, RZ ;  /* 0x0000000605ff7210 */ /* 0x000fe20007f3e0ff */
[----:B------:R-:W-:-:S04]  /*aed0*/  IMAD.X R5, RZ, RZ, RZ, P0 ;  /* 0x000000ffff057224 */ /* 0x000fc800000e06ff */
[----:B------:R-:W-:-:S08]  /*aee0*/  IMAD.WIDE.U32.X R4, R21, UR7, R4, P1 ;  /* 0x0000000715047c25 */ /* 0x000fd000088e0404 */
.L_x_305:
[----:B------:R-:W-:Y:S01]  /*aef0*/  FMUL R22, R22, UR9 ;  /* 0x0000000916167c20 */ /* 0x000fe20008400000 */
[--C-:B------:R-:W-:Y:S01]  /*af00*/  SHF.R.U64 R14, R4, UR8, R5.reuse ;  /* 0x00000008040e7c19 */ /* 0x100fe20008001205 */
[----:B------:R-:W-:Y:S01]  /*af10*/  ULDC.64 UR6, c[0x0][0x620] ;  /* 0x0001880000067ab9 */ /* 0x000fe20000000a00 */
[----:B------:R-:W-:Y:S01]  /*af20*/  SHF.R.U32.HI R4, RZ, UR8, R5 ;  /* 0x00000008ff047c19 */ /* 0x000fe20008011605 */
[----:B------:R-:W-:Y:S01]  /*af30*/  ULDC.64 UR8, c[0x0][0x640] ;  /* 0x0001900000087ab9 */ /* 0x000fe20000000a00 */
[----:B------:R-:W-:Y:S01]  /*af40*/  IADD3 R5, P0, RZ, -R14, RZ ;  /* 0x8000000eff057210 */ /* 0x000fe20007f1e0ff */
[----:B------:R-:W0:Y:S01]  /*af50*/  F2I.U32.TRUNC.NTZ R22, R22 ;  /* 0x0000001600167305 */ /* 0x000e22000020f000 */
[----:B------:R-:W-:-:S03]  /*af60*/  ULDC UR5, c[0x0][0x618] ;  /* 0x0001860000057ab9 */ /* 0x000fc60000000800 */
[----:B------:R-:W-:Y:S01]  /*af70*/  IMAD.X R4, RZ, RZ, ~R4, P0 ;  /* 0x000000ffff047224 */ /* 0x000fe200000e0e04 */
[----:B------:R-:W-:-:S03]  /*af80*/  ISETP.NE.U32.AND P0, PT, RZ, UR8, PT ;  /* 0x00000008ff007c0c */ /* 0x000fc6000bf05070 */
[----:B------:R-:W-:Y:S01]  /*af90*/  IMAD R4, R4, UR6, RZ ;  /* 0x0000000604047c24 */ /* 0x000fe2000f8e02ff */
[----:B------:R-:W-:-:S03]  /*afa0*/  ISETP.NE.AND.EX P0, PT, RZ, UR9, PT, P0 ;  /* 0x00000009ff007c0c */ /* 0x000fc6000bf05300 */
[C---:B------:R-:W-:Y:S02]  /*afb0*/  IMAD R7, R5.reuse, UR7, R4 ;  /* 0x0000000705077c24 */ /* 0x040fe4000f8e0204 */
[----:B------:R-:W-:Y:S01]  /*afc0*/  IMAD.WIDE.U32 R4, R5, UR6, R16 ;  /* 0x0000000605047c25 */ /* 0x000fe2000f8e0010 */
[----:B------:R-:W-:-:S03]  /*afd0*/  ULDC UR6, c[0x0][0x154] ;  /* 0x0000550000067ab9 */ /* 0x000fc60000000800 */
[----:B0-----:R-:W-:Y:S02]  /*afe0*/  IMAD.MOV R6, RZ, RZ, -R22 ;  /* 0x000000ffff067224 */ /* 0x001fe400078e0a16 */
[----:B------:R-:W-:Y:S02]  /*aff0*/  IMAD.IADD R5, R5, 0x1, R7 ;  /* 0x0000000105057824 */ /* 0x000fe400078e0207 */
[----:B-1----:R-:W-:Y:S01]  /*b000*/  IMAD R15, R20, R6, R15 ;  /* 0x00000006140f7224 */ /* 0x002fe200078e020f */
[----:B--2---:R-:W-:Y:S01]  /*b010*/  I2FP.F32.U32 R6, R13 ;  /* 0x0000000d00067245 */ /* 0x004fe20000201000 */
[----:B------:R-:W0:Y:S01]  /*b020*/  LDC R20, c[0x0][0x148] ;  /* 0x00005200ff147b82 */ /* 0x000e220000000800 */
[--C-:B------:R-:W-:Y:S02]  /*b030*/  SHF.R.U64 R21, R4, UR5, R5.reuse ;  /* 0x0000000504157c19 */ /* 0x100fe40008001205 */
[----:B------:R-:W-:Y:S01]  /*b040*/  SHF.R.U32.HI R4, RZ, UR5, R5 ;  /* 0x00000005ff047c19 */ /* 0x000fe20008011605 */
[----:B------:R-:W-:Y:S01]  /*b050*/  FMUL R6, R6, UR6 ;  /* 0x0000000606067c20 */ /* 0x000fe20008400000 */
[----:B------:R-:W-:-:S02]  /*b060*/  ULDC UR5, c[0x0][0x608] ;  /* 0x0001820000057ab9 */ /* 0x000fc40000000800 */
[--C-:B------:R-:W-:Y:S01]  /*b070*/  SHF.R.U64 R23, R21, UR5, R4.reuse ;  /* 0x0000000515177c19 */ /* 0x100fe20008001204 */
[----:B------:R1:W2:Y:S01]  /*b080*/  F2I.U32.TRUNC.NTZ R24, R6 ;  /* 0x0000000600187305 */ /* 0x0002a2000020f000 */
[----:B------:R-:W-:Y:S01]  /*b090*/  SHF.R.U32.HI R4, RZ, UR5, R4 ;  /* 0x00000005ff047c19 */ /* 0x000fe20008011604 */
[----:B------:R-:W-:-:S03]  /*b0a0*/  ULDC UR5, c[0x0][0x658] ;  /* 0x0001960000057ab9 */ /* 0x000fc60000000800 */
[--C-:B------:R-:W-:Y:S02]  /*b0b0*/  SHF.R.U64 R22, R23, UR5, R4.reuse ;  /* 0x0000000517167c19 */ /* 0x100fe40008001204 */
[----:B------:R-:W-:-:S03]  /*b0c0*/  SHF.R.U32.HI R25, RZ, UR5, R4 ;  /* 0x00000005ff197c19 */ /* 0x000fc60008011604 */
[----:B------:R-:W-:Y:S02]  /*b0d0*/  IMAD.MOV.U32 R4, RZ, RZ, R22 ;  /* 0x000000ffff047224 */ /* 0x000fe400078e0016 */
[----:B------:R-:W-:Y:S01]  /*b0e0*/  IMAD.MOV.U32 R5, RZ, RZ, R25 ;  /* 0x000000ffff057224 */ /* 0x000fe200078e0019 */
[----:B-1----:R-:W-:Y:S06]  /*b0f0*/  @!P0 BRA `(.L_x_306) ;  /* 0x0000000000288947 */ /* 0x002fec0003800000 */
        /* <DEDUP_REMOVED lines=10> */
.L_x_306:
[----:B------:R-:W-:Y:S01]  /*b1a0*/  ISETP.NE.AND P0, PT, R2, 0x1, PT ;  /* 0x000000010200780c */ /* 0x000fe20003f05270 */
[----:B------:R-:W-:Y:S01]  /*b1b0*/  ULDC UR5, c[0x0][0x648] ;  /* 0x0001920000057ab9 */ /* 0x000fe20000000800 */
[----:B------:R-:W-:Y:S01]  /*b1c0*/  LOP3.LUT R23, R23, UR17, RZ, 0xc0, !PT ;  /* 0x0000001117177c12 */ /* 0x000fe2000f8ec0ff */
[----:B--2---:R-:W-:Y:S01]  /*b1d0*/  IMAD.MOV R24, RZ, RZ, -R24 ;  /* 0x000000ffff187224 */ /* 0x004fe200078e0a18 */
[----:B------:R-:W-:Y:S01]  /*b1e0*/  SHF.R.U64 R4, R4, UR5, R5 ;  /* 0x0000000504047c19 */ /* 0x000fe20008001205 */
[----:B------:R-:W-:Y:S01]  /*b1f0*/  ULDC UR5, c[0x0][0x638] ;  /* 0x00018e0000057ab9 */ /* 0x000fe20000000800 */
[----:B------:R-:W-:Y:S01]  /*b200*/  LOP3.LUT R21, R21, UR4, RZ, 0xc0, !PT ;  /* 0x0000000415157c12 */ /* 0x000fe2000f8ec0ff */
[----:B------:R-:W-:Y:S01]  /*b210*/  ULDC UR6, c[0x0][0x610] ;  /* 0x0001840000067ab9 */ /* 0x000fe20000000800 */
[----:B------:R-:W-:Y:S02]  /*b220*/  IMAD.MOV.U32 R6, RZ, RZ, R14 ;  /* 0x000000ffff067224 */ /* 0x000fe400078e000e */
[----:B------:R-:W-:-:S02]  /*b230*/  IMAD.MOV R5, RZ, RZ, -R4 ;  /* 0x000000ffff057224 */ /* 0x000fc400078e0a04 */
[----:B------:R-:W-:Y:S02]  /*b240*/  IMAD R4, R4, UR18, R23 ;  /* 0x0000001204047c24 */ /* 0x000fe4000f8e0217 */
[----:B0-----:R-:W-:Y:S02]  /*b250*/  @P0 IMAD R15, R20, R24, R13 ;  /* 0x00000018140f0224 */ /* 0x001fe400078e020d */
[----:B------:R-:W-:Y:S01]  /*b260*/  IMAD R22, R5, UR5, R22 ;  /* 0x0000000505167c24 */ /* 0x000fe2000f8e0216 */
[----:B------:R-:W-:Y:S01]  /*b270*/  ULDC UR5, c[0x0][0x600] ;  /* 0x0001800000057ab9 */ /* 0x000fe20000000800 */
[----:B------:R-:W-:Y:S02]  /*b280*/  IMAD R15, R4, UR6, R15 ;  /* 0x00000006040f7c24 */ /* 0x000fe4000f8e020f */
[----:B------:R-:W-:Y:S02]  /*b290*/  IMAD R22, R22, UR5, R21 ;  /* 0x0000000516167c24 */ /* 0x000fe4000f8e0215 */
[----:B------:R-:W-:-:S03]  /*b2a0*/  IMAD.MOV.U32 R4, RZ, RZ, 0x1 ;  /* 0x00000001ff047424 */ /* 0x000fc600078e00ff */
[----:B------:R-:W-:Y:S02]  /*b2b0*/  SEL R13, R22, R15, !P0 ;  /* 0x0000000f160d7207 */ /* 0x000fe40004000000 */
[----:B------:R-:W-:-:S07]  /*b2c0*/  SEL R20, R15, R22, !P0 ;  /* 0x000000160f147207 */ /* 0x000fce0004000000 */
.L_x_304:
[----:B------:R-:W-:Y:S05]  /*b2d0*/  BSYNC B1 ;  /* 0x0000000000017941 */ /* 0x000fea0003800000 */
.L_x_303:
[----:B------:R-:W-:-:S13]  /*b2e0*/  LOP3.LUT P0, RZ, R4, 0xff, RZ, 0xc0, !PT ;  /* 0x000000ff04ff7812 */ /* 0x000fda000780c0ff */
[----:B------:R-:W-:Y:S05]  /*b2f0*/  @P0 BRA `(.L_x_307) ;  /* 0xfffffff400380947 */ /* 0x000fea000383ffff */
[----:B------:R-:W-:Y:S05]  /*b300*/  BSYNC B0 ;  /* 0x0000000000007941 */ /* 0x000fea0003800000 */
.L_x_296:
[----:B------:R-:W-:-:S03]  /*b310*/  UMOV UR5, 0xffffffff ;  /* 0xffffffff00057882 */ /* 0x000fc60000000000 */
[----:B------:R-:W-:Y:S05]  /*b320*/  BRA.DIV UR5, `(.L_x_308) ;  /* 0x0000000605387947 */ /* 0x000fea000b800000 */
[----:B------:R-:W-:-:S13]  /*b330*/  ELECT P6, URZ, PT ;  /* 0x00000000003f782f */ /* 0x000fda00038c0000 */
.L_x_323:
[----:B------:R-:W-:Y:S04]  /*b340*/  BSSY B0, `(.L_x_309) ;  /* 0x0000034000007945 */ /* 0x000fe80003800000 */
[----:B------:R-:W-:Y:S05]  /*b350*/  @!P6 BRA `(.L_x_310) ;  /* 0x0000000000c8e947 */ /* 0x000fea0003800000 */
[----:B------:R-:W-:-:S04]  /*b360*/  LOP3.LUT R19, R19, 0x2, RZ, 0xfc, !PT ;  /* 0x0000000213137812 */ /* 0x000fc800078efcff */
[----:B------:R-:W-:-:S13]  /*b370*/  ISETP.NE.AND P0, PT, R19, 0x3, PT ;  /* 0x000000031300780c */ /* 0x000fda0003f05270 */
[----:B------:R-:W-:Y:S05]  /*b380*/  @!P0 BRA `(.L_x_311) ;  /* 0x0000000000048947 */ /* 0x000fea0003800000 */
[----:B------:R-:W-:Y:S01]  /*b390*/  BPT.TRAP 0x1 ;  /* 0x000000040000795c */ /* 0x000fe20000300000 */
.L_x_311:
[----:B------:R-:W0:Y:S01]  /*b3a0*/  S2R R5, SR_CgaCtaId ;  /* 0x0000000000057919 */ /* 0x000e220000008800 */
[----:B------:R-:W-:Y:S02]  /*b3b0*/  MOV R2, 0x400 ;  /* 0x0000040000027802 */ /* 0x000fe40000000f00 */
[----:B------:R-:W-:Y:S02]  /*b3c0*/  SHF.L.U32 R4, R0, 0x1f, RZ ;  /* 0x0000001f00047819 */ /* 0x000fe400000006ff */
[----:B0-----:R-:W-:-:S05]  /*b3d0*/  LEA R2, R5, R2, 0x18 ;  /* 0x0000000205027211 */ /* 0x001fca00078ec0ff */
[----:B------:R-:W-:-:S04]  /*b3e0*/  VIADD R2, R2, 0x28 ;  /* 0x0000002802027836 */ /* 0x000fc80000000000 */
[C---:B------:R-:W-:Y:S02]  /*b3f0*/  IMAD R7, R3.reuse, 0x8, R2 ;  /* 0x0000000803077824 */ /* 0x040fe400078e0202 */
[----:B------:R-:W-:Y:S02]  /*b400*/  VIADD R3, R3, 0x1 ;  /* 0x0000000103037836 */ /* 0x000fe40000000000 */
[----:B------:R-:W0:Y:S03]  /*b410*/  SYNCS.PHASECHK.TRANS64.TRYWAIT P0, [R7+URZ], R4 ;  /* 0x00000004070075a7 */ /* 0x000e26000800017f */
[----:B------:R-:W-:-:S04]  /*b420*/  ISETP.NE.AND P1, PT, R3, 0x5, PT ;  /* 0x000000050300780c */ /* 0x000fc80003f25270 */
[----:B------:R-:W-:Y:S02]  /*b430*/  SEL R5, RZ, 0x1, P1 ;  /* 0x00000001ff057807 */ /* 0x000fe40000800000 */
[----:B------:R-:W-:Y:S02]  /*b440*/  SEL R3, R3, RZ, P1 ;  /* 0x000000ff03037207 */ /* 0x000fe40000800000 */
[----:B------:R-:W-:-:S03]  /*b450*/  LOP3.LUT R6, R0, R5, RZ, 0x3c, !PT ;  /* 0x0000000500067212 */ /* 0x000fc600078e3cff */
[----:B------:R-:W-:Y:S01]  /*b460*/  IMAD R8, R3, 0x8, R2 ;  /* 0x0000000803087824 */ /* 0x000fe200078e0202 */
[----:B------:R-:W-:Y:S01]  /*b470*/  SHF.L.U32 R5, R6, 0x1f, RZ ;  /* 0x0000001f06057819 */ /* 0x000fe200000006ff */
[----:B0-----:R-:W-:Y:S06]  /*b480*/  @!P0 BRA `(.L_x_312) ;  /* 0x0000000400008947 */ /* 0x001fec0003800000 */
.L_x_324:
[----:B------:R-:W1:Y:S01]  /*b490*/  SYNCS.PHASECHK.TRANS64.TRYWAIT P0, [R8+URZ], R5 ;  /* 0x00000005080075a7 */ /* 0x000e62000800017f */
[----:B------:R-:W-:-:S05]  /*b4a0*/  VIADD R0, R3, 0x1 ;  /* 0x0000000103007836 */ /* 0x000fca0000000000 */
[----:B------:R-:W-:-:S04]  /*b4b0*/  ISETP.NE.AND P1, PT, R0, 0x5, PT ;  /* 0x000000050000780c */ /* 0x000fc80003f25270 */
[----:B------:R-:W-:Y:S02]  /*b4c0*/  SEL R3, RZ, 0x1, P1 ;  /* 0x00000001ff037807 */ /* 0x000fe40000800000 */
[----:B0-----:R-:W-:Y:S02]  /*b4d0*/  SEL R7, R0, RZ, P1 ;  /* 0x000000ff00077207 */ /* 0x001fe40000800000 */
[----:B------:R-:W-:-:S03]  /*b4e0*/  LOP3.LUT R6, R6, R3, RZ, 0x3c, !PT ;  /* 0x0000000306067212 */ /* 0x000fc600078e3cff */
[----:B------:R-:W-:Y:S01]  /*b4f0*/  IMAD R9, R7, 0x8, R2 ;  /* 0x0000000807097824 */ /* 0x000fe200078e0202 */
[----:B------:R-:W-:Y:S01]  /*b500*/  SHF.L.U32 R4, R6, 0x1f, RZ ;  /* 0x0000001f06047819 */ /* 0x000fe200000006ff */
[----:B-1----:R-:W-:Y:S06]  /*b510*/  @!P0 BRA `(.L_x_313) ;  /* 0x0000000000f08947 */ /* 0x002fec0003800000 */
.L_x_325:
[----:B------:R-:W1:Y:S01]  /*b520*/  SYNCS.PHASECHK.TRANS64.TRYWAIT P0, [R9+URZ], R4 ;  /* 0x00000004090075a7 */ /* 0x000e62000800017f */
[----:B------:R-:W-:-:S05]  /*b530*/  VIADD R0, R7, 0x1 ;  /* 0x0000000107007836 */ /* 0x000fca0000000000 */
[----:B------:R-:W-:-:S04]  /*b540*/  ISETP.NE.AND P1, PT, R0, 0x5, PT ;  /* 0x000000050000780c */ /* 0x000fc80003f25270 */
[----:B------:R-:W-:Y:S02]  /*b550*/  SEL R3, RZ, 0x1, P1 ;  /* 0x00000001ff037807 */ /* 0x000fe40000800000 */
[----:B------:R-:W-:Y:S02]  /*b560*/  SEL R7, R0, RZ, P1 ;  /* 0x000000ff00077207 */ /* 0x000fe40000800000 */
[----:B------:R-:W-:-:S03]  /*b570*/  LOP3.LUT R11, R6, R3, RZ, 0x3c, !PT ;  /* 0x00000003060b7212 */ /* 0x000fc600078e3cff */
[----:B------:R-:W-:Y:S01]  /*b580*/  IMAD R6, R7, 0x8, R2 ;  /* 0x0000000807067824 */ /* 0x000fe200078e0202 */
[----:B0-----:R-:W-:Y:S01]  /*b590*/  SHF.L.U32 R5, R11, 0x1f, RZ ;  /* 0x0000001f0b057819 */ /* 0x001fe200000006ff */
[----:B-1----:R-:W-:Y:S06]  /*b5a0*/  @!P0 BRA `(.L_x_314) ;  /* 0x0000000000e08947 */ /* 0x002fec0003800000 */
.L_x_326:
[----:B------:R-:W1:Y:S01]  /*b5b0*/  SYNCS.PHASECHK.TRANS64.TRYWAIT P0, [R6+URZ], R5 ;  /* 0x00000005060075a7 */ /* 0x000e62000800017f */
[----:B------:R-:W-:-:S05]  /*b5c0*/  VIADD R0, R7, 0x1 ;  /* 0x0000000107007836 */ /* 0x000fca0000000000 */
[----:B------:R-:W-:-:S04]  /*b5d0*/  ISETP.NE.AND P1, PT, R0, 0x5, PT ;  /* 0x000000050000780c */ /* 0x000fc80003f25270 */
[----:B0-----:R-:W-:Y:S02]  /*b5e0*/  SEL R4, RZ, 0x1, P1 ;  /* 0x00000001ff047807 */ /* 0x001fe40000800000 */
[----:B------:R-:W-:Y:S02]  /*b5f0*/  SEL R3, R0, RZ, P1 ;  /* 0x000000ff00037207 */ /* 0x000fe40000800000 */
[----:B------:R-:W-:Y:S01]  /*b600*/  LOP3.LUT R0, R11, R4, RZ, 0x3c, !PT ;  /* 0x000000040b007212 */ /* 0x000fe200078e3cff */
[----:B-1----:R-:W-:Y:S06]  /*b610*/  @!P0 BRA `(.L_x_315) ;  /* 0x0000000000d88947 */ /* 0x002fec0003800000 */
.L_x_327:
[----:B------:R-:W-:Y:S01]  /*b620*/  IMAD R3, R3, 0x8, R2 ;  /* 0x0000000803037824 */ /* 0x000fe200078e0202 */
[----:B------:R-:W-:-:S07]  /*b630*/  SHF.L.U32 R0, R0, 0x1f, RZ ;  /* 0x0000001f00007819 */ /* 0x000fce00000006ff */
.L_x_316:
[----:B-1----:R1:W2:Y:S02]  /*b640*/  SYNCS.PHASECHK.TRANS64.TRYWAIT P0, [R3+URZ], R0 ;  /* 0x00000000030075a7 */ /* 0x0022a4000800017f */
[----:B--2---:R-:W-:Y:S05]  /*b650*/  @!P0 NANOSLEEP.SYNCS 0x989680 ;  /* 0x009896800000895d */ /* 0x004fea0003900000 */
[----:B------:R-:W2:Y:S02]  /*b660*/  @!P0 SYNCS.PHASECHK.TRANS64 P0, [R3+URZ], R0 ;  /* 0x00000000030085a7 */ /* 0x000ea4000800007f */
[----:B--2---:R-:W-:Y:S05]  /*b670*/  @!P0 BRA `(.L_x_316) ;  /* 0xfffffffc00f08947 */ /* 0x004fea000383ffff */
.L_x_310:
[----:B------:R-:W-:Y:S05]  /*b680*/  BSYNC B0 ;  /* 0x0000000000007941 */ /* 0x000fea0003800000 */
.L_x_309:
[----:B------:R-:W-:Y:S05]  /*b690*/  EXIT ;  /* 0x000000000000794d */ /* 0x000fea0003800000 */
.L_x_21:
[----:B---3--:R3:W4:Y:S02]  /*b6a0*/  SYNCS.PHASECHK.TRANS64.TRYWAIT P1, [R3+URZ], R0 ;  /* 0x00000000030075a7 */ /* 0x008724000802017f */
[----:B----4-:R-:W-:Y:S05]  /*b6b0*/  @!P1 NANOSLEEP.SYNCS 0x989680 ;  /* 0x009896800000995d */ /* 0x010fea0003900000 */
[----:B------:R-:W4:Y:S02]  /*b6c0*/  @!P1 SYNCS.PHASECHK.TRANS64 P1, [R3+URZ], R0 ;  /* 0x00000000030095a7 */ /* 0x000f24000802007f */
[----:B----4-:R-:W-:Y:S05]  /*b6d0*/  @!P1 BRA `(.L_x_21) ;  /* 0xfffffffc00f09947 */ /* 0x010fea000383ffff */
[----:B------:R-:W-:Y:S05]  /*b6e0*/  BRA `(.L_x_20) ;  /* 0xffffff5c00787947 */ /* 0x000fea000383ffff */
.L_x_26:
[----:B-1----:R1:W2:Y:S02]  /*b6f0*/  SYNCS.PHASECHK.TRANS64.TRYWAIT P1, [R5+URZ], R4 ;  /* 0x00000004050075a7 */ /* 0x0022a4000802017f */
[----:B--2---:R-:W-:Y:S05]  /*b700*/  @!P1 NANOSLEEP.SYNCS 0x989680 ;  /* 0x009896800000995d */ /* 0x004fea0003900000 */
[----:B------:R-:W2:Y:S02]  /*b710*/  @!P1 SYNCS.PHASECHK.TRANS64 P1, [R5+URZ], R4 ;  /* 0x00000004050095a7 */ /* 0x000ea4000802007f */
[----:B--2---:R-:W-:Y:S05]  /*b720*/  @!P1 BRA `(.L_x_26) ;  /* 0xfffffffc00f09947 */ /* 0x004fea000383ffff */
[----:B------:R-:W-:Y:S05]  /*b730*/  BRA `(.L_x_25) ;  /* 0xffffff60002c7947 */ /* 0x000fea000383ffff */
.L_x_297:
[----:B------:R-:W-:Y:S01]  /*b740*/  BSSY B1, `(.L_x_317) ;  /* 0x0000006000017945 */ /* 0x000fe20003800000 */
[----:B------:R-:W-:-:S07]  /*b750*/  IMAD.MOV.U32 R15, RZ, RZ, -0x1 ;  /* 0xffffffffff0f7424 */ /* 0x000fce00078e00ff */
[----:B------:R-:W-:Y:S05]  /*b760*/  WARPSYNC.COLLECTIVE R15, `(.L_x_318) ;  /* 0x000000000f0c7348 */ /* 0x000fea0003c00000 */
[----:B------:R-:W-:Y:S02]  /*b770*/  ELECT P6, UR62, PT ;  /* 0x00000000003e782f */ /* 0x000fe400038c0000 */
[----:B------:R-:W-:Y:S01]  /*b780*/  MOV R14, UR62 ;  /* 0x0000003e000e7c02 */ /* 0x000fe20008000f00 */
[----:B------:R-:W-:Y:S10]  /*b790*/  ENDCOLLECTIVE ;  /* 0x000000000000791b */ /* 0x000ff40003800000 */
.L_x_318:
[----:B------:R-:W-:Y:S05]  /*b7a0*/  BSYNC B1 ;  /* 0x0000000000017941 */ /* 0x000fea0003800000 */
.L_x_317:
[----:B------:R-:W-:Y:S05]  /*b7b0*/  BRA `(.L_x_319) ;  /* 0xfffffff000147947 */ /* 0x000fea000383ffff */
.L_x_300:
[----:B0-----:R0:W1:Y:S02]  /*b7c0*/  SYNCS.PHASECHK.TRANS64.TRYWAIT P0, [R20+URZ+0x28], R7 ;  /* 0x00002807140075a7 */ /* 0x001064000800017f */
[----:B-1----:R-:W-:Y:S05]  /*b7d0*/  @!P0 NANOSLEEP.SYNCS 0x989680 ;  /* 0x009896800000895d */ /* 0x002fea0003900000 */
[----:B------:R-:W1:Y:S02]  /*b7e0*/  @!P0 SYNCS.PHASECHK.TRANS64 P0, [R20+URZ+0x28], R7 ;  /* 0x00002807140085a7 */ /* 0x000e64000800007f */
[----:B-1----:R-:W-:Y:S05]  /*b7f0*/  @!P0 BRA `(.L_x_300) ;  /* 0xfffffffc00f08947 */ /* 0x002fea000383ffff */
[----:B------:R-:W-:Y:S05]  /*b800*/  BRA `(.L_x_320) ;  /* 0xfffffff000547947 */ /* 0x000fea000383ffff */
.L_x_308:
[----:B------:R-:W-:Y:S01]  /*b810*/  BSSY B0, `(.L_x_321) ;  /* 0x0000006000007945 */ /* 0x000fe20003800000 */
[----:B------:R-:W-:-:S07]  /*b820*/  IMAD.MOV.U32 R15, RZ, RZ, -0x1 ;  /* 0xffffffffff0f7424 */ /* 0x000fce00078e00ff */
[----:B------:R-:W-:Y:S05]  /*b830*/  WARPSYNC.COLLECTIVE R15, `(.L_x_322) ;  /* 0x000000000f0c7348 */ /* 0x000fea0003c00000 */
[----:B------:R-:W-:Y:S02]  /*b840*/  ELECT P6, UR62, PT ;  /* 0x00000000003e782f */ /* 0x000fe400038c0000 */
[----:B------:R-:W-:Y:S01]  /*b850*/  MOV R14, UR62 ;  /* 0x0000003e000e7c02 */ /* 0x000fe20008000f00 */
[----:B------:R-:W-:Y:S10]  /*b860*/  ENDCOLLECTIVE ;  /* 0x000000000000791b */ /* 0x000ff40003800000 */
.L_x_322:
[----:B------:R-:W-:Y:S05]  /*b870*/  BSYNC B0 ;  /* 0x0000000000007941 */ /* 0x000fea0003800000 */
.L_x_321:
[----:B------:R-:W-:Y:S05]  /*b880*/  BRA `(.L_x_323) ;  /* 0xfffffff800ac7947 */ /* 0x000fea000383ffff */
.L_x_312:
[----:B0-----:R0:W1:Y:S02]  /*b890*/  SYNCS.PHASECHK.TRANS64.TRYWAIT P0, [R7+URZ], R4 ;  /* 0x00000004070075a7 */ /* 0x001064000800017f */
[----:B-1----:R-:W-:Y:S05]  /*b8a0*/  @!P0 NANOSLEEP.SYNCS 0x989680 ;  /* 0x009896800000895d */ /* 0x002fea0003900000 */
[----:B------:R-:W1:Y:S02]  /*b8b0*/  @!P0 SYNCS.PHASECHK.TRANS64 P0, [R7+URZ], R4 ;  /* 0x00000004070085a7 */ /* 0x000e64000800007f */
[----:B-1----:R-:W-:Y:S05]  /*b8c0*/  @!P0 BRA `(.L_x_312) ;  /* 0xfffffffc00f08947 */ /* 0x002fea000383ffff */
[----:B------:R-:W-:Y:S05]  /*b8d0*/  BRA `(.L_x_324) ;  /* 0xfffffff800ec7947 */ /* 0x000fea000383ffff */
.L_x_313:
[----:B0-----:R0:W1:Y:S02]  /*b8e0*/  SYNCS.PHASECHK.TRANS64.TRYWAIT P0, [R8+URZ], R5 ;  /* 0x00000005080075a7 */ /* 0x001064000800017f */
[----:B-1----:R-:W-:Y:S05]  /*b8f0*/  @!P0 NANOSLEEP.SYNCS 0x989680 ;  /* 0x009896800000895d */ /* 0x002fea0003900000 */
[----:B------:R-:W1:Y:S02]  /*b900*/  @!P0 SYNCS.PHASECHK.TRANS64 P0, [R8+URZ], R5 ;  /* 0x00000005080085a7 */ /* 0x000e64000800007f */
[----:B-1----:R-:W-:Y:S05]  /*b910*/  @!P0 BRA `(.L_x_313) ;  /* 0xfffffffc00f08947 */ /* 0x002fea000383ffff */
[----:B------:R-:W-:Y:S05]  /*b920*/  BRA `(.L_x_325) ;  /* 0xfffffff800fc7947 */ /* 0x000fea000383ffff */
.L_x_314:
[----:B0-----:R0:W1:Y:S02]  /*b930*/  SYNCS.PHASECHK.TRANS64.TRYWAIT P0, [R9+URZ], R4 ;  /* 0x00000004090075a7 */ /* 0x001064000800017f */
[----:B-1----:R-:W-:Y:S05]  /*b940*/  @!P0 NANOSLEEP.SYNCS 0x989680 ;  /* 0x009896800000895d */ /* 0x002fea0003900000 */
[----:B------:R-:W1:Y:S02]  /*b950*/  @!P0 SYNCS.PHASECHK.TRANS64 P0, [R9+URZ], R4 ;  /* 0x00000004090085a7 */ /* 0x000e64000800007f */
[----:B-1----:R-:W-:Y:S05]  /*b960*/  @!P0 BRA `(.L_x_314) ;  /* 0xfffffffc00f08947 */ /* 0x002fea000383ffff */
[----:B------:R-:W-:Y:S05]  /*b970*/  BRA `(.L_x_326) ;  /* 0xfffffffc000c7947 */ /* 0x000fea000383ffff */
.L_x_315:
[----:B0-----:R0:W1:Y:S02]  /*b980*/  SYNCS.PHASECHK.TRANS64.TRYWAIT P0, [R6+URZ], R5 ;  /* 0x00000005060075a7 */ /* 0x001064000800017f */
[----:B-1----:R-:W-:Y:S05]  /*b990*/  @!P0 NANOSLEEP.SYNCS 0x989680 ;  /* 0x009896800000895d */ /* 0x002fea0003900000 */
[----:B------:R-:W1:Y:S02]  /*b9a0*/  @!P0 SYNCS.PHASECHK.TRANS64 P0, [R6+URZ], R5 ;  /* 0x00000005060085a7 */ /* 0x000e64000800007f */
[----:B-1----:R-:W-:Y:S05]  /*b9b0*/  @!P0 BRA `(.L_x_315) ;  /* 0xfffffffc00f08947 */ /* 0x002fea000383ffff */
[----:B------:R-:W-:Y:S05]  /*b9c0*/  BRA `(.L_x_327) ;  /* 0xfffffffc00147947 */ /* 0x000fea000383ffff */
.L_x_328:
[----:B------:R-:W-:-:S00]  /*b9d0*/  BRA `(.L_x_328) ;  /* 0xfffffffc00fc7947 */ /* 0x000fc0000383ffff */
[----:B------:R-:W-:-:S00]  /*b9e0*/  NOP ;  /* 0x0000000000007918 */ /* 0x000fc00000000000 */
        /* <DEDUP_REMOVED lines=9> */
.L_x_329:


//--------------------- .nv.global.init           --------------------------
	.section	.nv.global.init,"aw",@progbits
.nv.global.init:
	.type		$str$22,@object
	.size		$str$22,($str$23 - $str$22)
$str$22:
        /*0000*/ 	.byte	0x6b, 0x5f, 0x74, 0x69, 0x6c, 0x65, 0x5f, 0x63, 0x6f, 0x75, 0x6e, 0x74, 0x20, 0x3e, 0x3d, 0x20
        /*0010*/ 	.byte	0x31, 0x00
	.type		$str$23,@object
	.size		$str$23,(__unnamed_1 - $str$23)
$str$23:
        /*0012*/ 	.byte	0x2f, 0x74, 0x6d, 0x70, 0x2f, 0x63, 0x75, 0x74, 0x6c, 0x61, 0x73, 0x73, 0x5f, 0x73, 0x77, 0x65
        /*0022*/ 	.byte	0x65, 0x70, 0x5f, 0x73, 0x72, 0x63, 0x2f, 0x69, 0x6e, 0x63, 0x6c, 0x75, 0x64, 0x65, 0x2f, 0x63
        /*0032*/ 	.byte	0x75, 0x74, 0x6c, 0x61, 0x73, 0x73, 0x2f, 0x67, 0x65, 0x6d, 0x6d, 0x2f, 0x63, 0x6f, 0x6c, 0x6c
        /*0042*/ 	.byte	0x65, 0x63, 0x74, 0x69, 0x76, 0x65, 0x2f, 0x73, 0x6d, 0x39, 0x30, 0x5f, 0x6d, 0x6d, 0x61, 0x5f
        /*0052*/ 	.byte	0x74, 0x6d, 0x61, 0x5f, 0x67, 0x6d, 0x6d, 0x61, 0x5f, 0x73, 0x73, 0x5f, 0x77, 0x61, 0x72, 0x70
        /*0062*/ 	.byte	0x73, 0x70, 0x65, 0x63, 0x69, 0x61, 0x6c, 0x69, 0x7a, 0x65, 0x64, 0x2e, 0x68, 0x70, 0x70, 0x00
	.type		__unnamed_1,@object
	.size		__unnamed_1,(.L_0 - __unnamed_1)
__unnamed_1:
        /*0072*/ 	.byte	0x76, 0x6f, 0x69, 0x64, 0x20, 0x63, 0x75, 0x74, 0x6c, 0x61, 0x73, 0x73, 0x3a, 0x3a, 0x67, 0x65
        /* <DEDUP_REMOVED lines=180> */
        /*0bc2*/ 	.byte	0x74, 0x69, 0x74, 0x79, 0x5d, 0x00
.L_0:


//--------------------- .nv.shared._ZN7cutlass13device_kernelINS_4gemm6kernel13GemmUniversalIN4cute5tupleIJiiiiEEENS1_10collective13CollectiveMmaINS1_34MainloopSm90TmaGmmaWarpSpecializedILi5ENS5_IJNS4_1CILi1EEENSA_ILi2EEESB_EEENS1_35KernelTmaWarpSpecializedCooperativeEEENS5_IJNSA_ILi128EEENSA_ILi256EEENSA_ILi32EEEEEENS_6half_tENS5_IJlSB_lEEESK_SL_NS4_8TiledMMAINS4_8MMA_AtomIJNS4_4SM904GMMA26MMA_64x256x16_F32F16F16_SSILNSP_5MajorE0ELSR_0ELNSP_7ScaleInE1ELSS_1EEEEEENS4_6LayoutINS5_IJSC_SB_SB_EEENS5_IJSB_NSA_ILi0EEESX_EEEEENS5_IJNS4_10UnderscoreES10_S10_EEEEENS4_23SM90_TMA_LOAD_MULTICASTENS4_14ComposedLayoutINS4_7SwizzleILi2ELi4ELi3EEENS4_18smem_ptr_flag_bitsILi16EEENSV_INS5_IJNSA_ILi8EEESI_EEENS5_IJSI_SB_EEEEEEEvNS4_8identityENS4_13SM90_TMA_LOADES1D_vS1E_EENS_8epilogue10collective6detail29Sm90TmaWarpSpecializedAdapterINS1I_15DefaultEpilogueISK_SL_SL_NS1H_6thread17LinearCombinationISK_Li1EffLNS1M_9ScaleType4KindE0ELNS_15FloatRoundStyleE2ESK_EENS1_15EpilogueDefaultEEEEEvvEEEEvNT_6ParamsE --------------------------
	.section	.nv.shared._ZN7cutlass13device_kernelINS_4gemm6kernel13GemmUniversalIN4cute5tupleIJiiiiEEENS1_10collective13CollectiveMmaINS1_34MainloopSm90TmaGmmaWarpSpecializedILi5ENS5_IJNS4_1CILi1EEENSA_ILi2EEESB_EEENS1_35KernelTmaWarpSpecializedCooperativeEEENS5_IJNSA_ILi128EEENSA_ILi256EEENSA_ILi32EEEEEENS_6half_tENS5_IJlSB_lEEESK_SL_NS4_8TiledMMAINS4_8MMA_AtomIJNS4_4SM904GMMA26MMA_64x256x16_F32F16F16_SSILNSP_5MajorE0ELSR_0ELNSP_7ScaleInE1ELSS_1EEEEEENS4_6LayoutINS5_IJSC_SB_SB_EEENS5_IJSB_NSA_ILi0EEESX_EEEEENS5_IJNS4_10UnderscoreES10_S10_EEEEENS4_23SM90_TMA_LOAD_MULTICASTENS4_14ComposedLayoutINS4_7SwizzleILi2ELi4ELi3EEENS4_18smem_ptr_flag_bitsILi16EEENSV_INS5_IJNSA_ILi8EEESI_EEENS5_IJSI_SB_EEEEEEEvNS4_8identityENS4_13SM90_TMA_LOADES1D_vS1E_EENS_8epilogue10collective6detail29Sm90TmaWarpSpecializedAdapterINS1I_15DefaultEpilogueISK_SL_SL_NS1H_6thread17LinearCombinationISK_Li1EffLNS1M_9ScaleType4KindE0ELNS_15FloatRoundStyleE2ESK_EENS1_15EpilogueDefaultEEEEEvvEEEEvNT_6ParamsE,"aw",@nobits
	.sectionflags	@""
	.align	16
	.zero		1024


//--------------------- .nv.shared.reserved.0     --------------------------
	.section	.nv.shared.reserved.0,"aw",@nobits
	.weak		__nv_reservedSMEM_offset_0_alias
	.size		__nv_reservedSMEM_offset_0_alias, 0, 0
	.other		__nv_reservedSMEM_offset_0_alias,@"STO_CUDA_RESERVED_SHARED STV_DEFAULT"
__nv_reservedSMEM_offset_0_alias:
	.zero		0


//--------------------- .nv.global                --------------------------
	.section	.nv.global,"aw",@nobits
.nv.global:
	.type		_ZN39_INTERNAL_00e5a8cd_4_k_cu_ebaf4aa1_33424cute1_E,@object
	.size		_ZN39_INTERNAL_00e5a8cd_4_k_cu_ebaf4aa1_33424cute1_E,(_ZN39_INTERNAL_00e5a8cd_4_k_cu_ebaf4aa1_33424cuda3std3__45__cpo6cbeginE - _ZN39_INTERNAL_00e5a8cd_4_k_cu_ebaf4aa1_33424cute1_E)
_ZN39_INTERNAL_00e5a8cd_4_k_cu_ebaf4aa1_33424cute1_E:
	.zero		1
	.type		_ZN39_INTERNAL_00e5a8cd_4_k_cu_ebaf4aa1_33424cuda3std3__45__cpo6cbeginE,@object
	.size		_ZN39_INTERNAL_00e5a8cd_4_k_cu_ebaf4aa1_33424cuda3std3__45__cpo6cbeginE,(_ZN39_INTERNAL_00e5a8cd_4_k_cu_ebaf4aa1_33424cuda3std3__48in_placeE - _ZN39_INTERNAL_00e5a8cd_4_k_cu_ebaf4aa1_33424cuda3std3__45__cpo6cbeginE)
_ZN39_INTERNAL_00e5a8cd_4_k_cu_ebaf4aa1_33424cuda3std3__45__cpo6cbeginE:
	.zero		1
	.type		_ZN39_INTERNAL_00e5a8cd_4_k_cu_ebaf4aa1_33424cuda3std3__48in_placeE,@object
	.size		_ZN39_INTERNAL_00e5a8cd_4_k_cu_ebaf4aa1_33424cuda3std3__48in_placeE,(_ZN39_INTERNAL_00e5a8cd_4_k_cu_ebaf4aa1_33424cuda3std6ranges3__45__cpo9iter_moveE - _ZN39_INTERNAL_00e5a8cd_4_k_cu_ebaf4aa1_33424cuda3std3__48in_placeE)
_ZN39_INTERNAL_00e5a8cd_4_k_cu_ebaf4aa1_33424cuda3std3__48in_placeE:
	.zero		1
	.type		_ZN39_INTERNAL_00e5a8cd_4_k_cu_ebaf4aa1_33424cuda3std6ranges3__45__cpo9iter_moveE,@object
	.size		_ZN39_INTERNAL_00e5a8cd_4_k_cu_ebaf4aa1_33424cuda3std6ranges3__45__cpo9iter_moveE,(_ZN39_INTERNAL_00e5a8cd_4_k_cu_ebaf4aa1_33424cuda3std3__45__cpo5beginE - _ZN39_INTERNAL_00e5a8cd_4_k_cu_ebaf4aa1_33424cuda3std6ranges3__45__cpo9iter_moveE)
_ZN39_INTERNAL_00e5a8cd_4_k_cu_ebaf4aa1_33424cuda3std6ranges3__45__cpo9iter_moveE:
	.zero		1
	.type		_ZN39_INTERNAL_00e5a8cd_4_k_cu_ebaf4aa1_33424cuda3std3__45__cpo5beginE,@object
	.size		_ZN39_INTERNAL_00e5a8cd_4_k_cu_ebaf4aa1_33424cuda3std3__45__cpo5beginE,(_ZN39_INTERNAL_00e5a8cd_4_k_cu_ebaf4aa1_33424cuda3std3__441_GLOBAL__N__00e5a8cd_4_k_cu_ebaf4aa1_33426ignoreE - _ZN39_INTERNAL_00e5a8cd_4_k_cu_ebaf4aa1_33424cuda3std3__45__cpo5beginE)
_ZN39_INTERNAL_00e5a8cd_4_k_cu_ebaf4aa1_33424cuda3std3__45__cpo5beginE:
	.zero		1
	.type		_ZN39_INTERNAL_00e5a8cd_4_k_cu_ebaf4aa1_33424cuda3std3__441_GLOBAL__N__00e5a8cd_4_k_cu_ebaf4aa1_33426ignoreE,@object
	.size		_ZN39_INTERNAL_00e5a8cd_4_k_cu_ebaf4aa1_33424cuda3std3__441_GLOBAL__N__00e5a8cd_4_k_cu_ebaf4aa1_33426ignoreE,(_ZN39_INTERNAL_00e5a8cd_4_k_cu_ebaf4aa1_33424cute7productE - _ZN39_INTERNAL_00e5a8cd_4_k_cu_ebaf4aa1_33424cuda3std3__441_GLOBAL__N__00e5a8cd_4_k_cu_ebaf4aa1_33426ignoreE)
_ZN39_INTERNAL_00e5a8cd_4_k_cu_ebaf4aa1_33424cuda3std3__441_GLOBAL__N__00e5a8cd_4_k_cu_ebaf4aa1_33426ignoreE:
	.zero		1
	.type		_ZN39_INTERNAL_00e5a8cd_4_k_cu_ebaf4aa1_33424cute7productE,@object
	.size		_ZN39_INTERNAL_00e5a8cd_4_k_cu_ebaf4aa1_33424cute7productE,(_ZN39_INTERNAL_00e5a8cd_4_k_cu_ebaf4aa1_33424cuda3std3__45__cpo3endE - _ZN39_INTERNAL_00e5a8cd_4_k_cu_ebaf4aa1_33424cute7productE)
_ZN39_INTERNAL_00e5a8cd_4_k_cu_ebaf4aa1_33424cute7productE:
	.zero		1
	.type		_ZN39_INTERNAL_00e5a8cd_4_k_cu_ebaf4aa1_33424cuda3std3__45__cpo3endE,@object
	.size		_ZN39_INTERNAL_00e5a8cd_4_k_cu_ebaf4aa1_33424cuda3std3__45__cpo3endE,(_ZN39_INTERNAL_00e5a8cd_4_k_cu_ebaf4aa1_33424cuda3std3__419piecewise_constructE - _ZN39_INTERNAL_00e5a8cd_4_k_cu_ebaf4aa1_33424cuda3std3__45__cpo3endE)
_ZN39_INTERNAL_00e5a8cd_4_k_cu_ebaf4aa1_33424cuda3std3__45__cpo3endE:
	.zero		1
	.type		_ZN39_INTERNAL_00e5a8cd_4_k_cu_ebaf4aa1_33424cuda3std3__419piecewise_constructE,@object
	.size		_ZN39_INTERNAL_00e5a8cd_4_k_cu_ebaf4aa1_33424cuda3std3__419piecewise_constructE,(_ZN39_INTERNAL_00e5a8cd_4_k_cu_ebaf4aa1_33424cuda3std3__45__cpo4cendE - _ZN39_INTERNAL_00e5a8cd_4_k_cu_ebaf4aa1_33424cuda3std3__419piecewise_constructE)
_ZN39_INTERNAL_00e5a8cd_4_k_cu_ebaf4aa1_33424cuda3std3__419piecewise_constructE:
	.zero		1
	.type		_ZN39_INTERNAL_00e5a8cd_4_k_cu_ebaf4aa1_33424cuda3std3__45__cpo4cendE,@object
	.size		_ZN39_INTERNAL_00e5a8cd_4_k_cu_ebaf4aa1_33424cuda3std3__45__cpo4cendE,(_ZN39_INTERNAL_00e5a8cd_4_k_cu_ebaf4aa1_33424cuda3std6ranges3__45__cpo4swapE - _ZN39_INTERNAL_00e5a8cd_4_k_cu_ebaf4aa1_33424cuda3std3__45__cpo4cendE)
_ZN39_INTERNAL_00e5a8cd_4_k_cu_ebaf4aa1_33424cuda3std3__45__cpo4cendE:
	.zero		1
	.type		_ZN39_INTERNAL_00e5a8cd_4_k_cu_ebaf4aa1_33424cuda3std6ranges3__45__cpo4swapE,@object
	.size		_ZN39_INTERNAL_00e5a8cd_4_k_cu_ebaf4aa1_33424cuda3std6ranges3__45__cpo4swapE,(.L_8 - _ZN39_INTERNAL_00e5a8cd_4_k_cu_ebaf4aa1_33424cuda3std6ranges3__45__cpo4swapE)
_ZN39_INTERNAL_00e5a8cd_4_k_cu_ebaf4aa1_33424cuda3std6ranges3__45__cpo4swapE:
	.zero		1
.L_8:


//--------------------- .nv.constant0._ZN7cutlass13device_kernelINS_4gemm6kernel13GemmUniversalIN4cute5tupleIJiiiiEEENS1_10collective13CollectiveMmaINS1_34MainloopSm90TmaGmmaWarpSpecializedILi5ENS5_IJNS4_1CILi1EEENSA_ILi2EEESB_EEENS1_35KernelTmaWarpSpecializedCooperativeEEENS5_IJNSA_ILi128EEENSA_ILi256EEENSA_ILi32EEEEEENS_6half_tENS5_IJlSB_lEEESK_SL_NS4_8TiledMMAINS4_8MMA_AtomIJNS4_4SM904GMMA26MMA_64x256x16_F32F16F16_SSILNSP_5MajorE0ELSR_0ELNSP_7ScaleInE1ELSS_1EEEEEENS4_6LayoutINS5_IJSC_SB_SB_EEENS5_IJSB_NSA_ILi0EEESX_EEEEENS5_IJNS4_10UnderscoreES10_S10_EEEEENS4_23SM90_TMA_LOAD_MULTICASTENS4_14ComposedLayoutINS4_7SwizzleILi2ELi4ELi3EEENS4_18smem_ptr_flag_bitsILi16EEENSV_INS5_IJNSA_ILi8EEESI_EEENS5_IJSI_SB_EEEEEEEvNS4_8identityENS4_13SM90_TMA_LOADES1D_vS1E_EENS_8epilogue10collective6detail29Sm90TmaWarpSpecializedAdapterINS1I_15DefaultEpilogueISK_SL_SL_NS1H_6thread17LinearCombinationISK_Li1EffLNS1M_9ScaleType4KindE0ELNS_15FloatRoundStyleE2ESK_EENS1_15EpilogueDefaultEEEEEvvEEEEvNT_6ParamsE --------------------------
	.section	.nv.constant0._ZN7cutlass13device_kernelINS_4gemm6kernel13GemmUniversalIN4cute5tupleIJiiiiEEENS1_10collective13CollectiveMmaINS1_34MainloopSm90TmaGmmaWarpSpecializedILi5ENS5_IJNS4_1CILi1EEENSA_ILi2EEESB_EEENS1_35KernelTmaWarpSpecializedCooperativeEEENS5_IJNSA_ILi128EEENSA_ILi256EEENSA_ILi32EEEEEENS_6half_tENS5_IJlSB_lEEESK_SL_NS4_8TiledMMAINS4_8MMA_AtomIJNS4_4SM904GMMA26MMA_64x256x16_F32F16F16_SSILNSP_5MajorE0ELSR_0ELNSP_7ScaleInE1ELSS_1EEEEEENS4_6LayoutINS5_IJSC_SB_SB_EEENS5_IJSB_NSA_ILi0EEESX_EEEEENS5_IJNS4_10UnderscoreES10_S10_EEEEENS4_23SM90_TMA_LOAD_MULTICASTENS4_14ComposedLayoutINS4_7SwizzleILi2ELi4ELi3EEENS4_18smem_ptr_flag_bitsILi16EEENSV_INS5_IJNSA_ILi8EEESI_EEENS5_IJSI_SB_EEEEEEEvNS4_8identityENS4_13SM90_TMA_LOADES1D_vS1E_EENS_8epilogue10collective6detail29Sm90TmaWarpSpecializedAdapterINS1I_15DefaultEpilogueISK_SL_SL_NS1H_6thread17LinearCombinationISK_Li1EffLNS1M_9ScaleType4KindE0ELNS_15FloatRoundStyleE2ESK_EENS1_15EpilogueDefaultEEEEEvvEEEEvNT_6ParamsE,"a",@progbits
	.sectionflags	@""
	.align	4
.nv.constant0._ZN7cutlass13device_kernelINS_4gemm6kernel13GemmUniversalIN4cute5tupleIJiiiiEEENS1_10collective13CollectiveMmaINS1_34MainloopSm90TmaGmmaWarpSpecializedILi5ENS5_IJNS4_1CILi1EEENSA_ILi2EEESB_EEENS1_35KernelTmaWarpSpecializedCooperativeEEENS5_IJNSA_ILi128EEENSA_ILi256EEENSA_ILi32EEEEEENS_6half_tENS5_IJlSB_lEEESK_SL_NS4_8TiledMMAINS4_8MMA_AtomIJNS4_4SM904GMMA26MMA_64x256x16_F32F16F16_SSILNSP_5MajorE0ELSR_0ELNSP_7ScaleInE1ELSS_1EEEEEENS4_6LayoutINS5_IJSC_SB_SB_EEENS5_IJSB_NSA_ILi0EEESX_EEEEENS5_IJNS4_10UnderscoreES10_S10_EEEEENS4_23SM90_TMA_LOAD_MULTICASTENS4_14ComposedLayoutINS4_7SwizzleILi2ELi4ELi3EEENS4_18smem_ptr_flag_bitsILi16EEENSV_INS5_IJNSA_ILi8EEESI_EEENS5_IJSI_SB_EEEEEEEvNS4_8identityENS4_13SM90_TMA_LOADES1D_vS1E_EENS_8epilogue10collective6detail29Sm90TmaWarpSpecializedAdapterINS1I_15DefaultEpilogueISK_SL_SL_NS1H_6thread17LinearCombinationISK_Li1EffLNS1M_9ScaleType4KindE0ELNS_15FloatRoundStyleE2ESK_EENS1_15EpilogueDefaultEEEEEvvEEEEvNT_6ParamsE:
	.zero		1664


//--------------------- SYMBOLS --------------------------

	.type		.nv.reservedSmem.offset0,@object
	.size		.nv.reservedSmem.offset0,0x4
	.type		__assertfail,@function
